def attn_fwd(
    Q,
    K,
    V,
    Out,
    Lse,
    sm_scale,
    stride_qz,
    stride_qh,
    stride_qm,
    stride_qk,
    stride_kz,
    stride_kh,
    stride_kn,
    stride_kk,
    stride_vz,
    stride_vh,
    stride_vn,
    stride_vk,
    stride_oz,
    stride_oh,
    stride_om,
    stride_ok,
    seqlen_q,
    seqlen_k,
    BLOCK_M: tl.constexpr,
    BLOCK_N: tl.constexpr,
    HEAD_DIM: tl.constexpr,
    CAUSAL: tl.constexpr,
):
    start_m = tl.program_id(0)
    off_hz = tl.program_id(1)
    q_off = off_hz * stride_qh
    k_off = off_hz * stride_kh
    v_off = off_hz * stride_vh
    offs_m = start_m * BLOCK_M + tl.arange(0, BLOCK_M)
    offs_d = tl.arange(0, HEAD_DIM)
    offs_n = tl.arange(0, BLOCK_N)
    q_ptrs = Q + q_off + offs_m[:, None] * stride_qm + offs_d[None, :] * stride_qk
    k_ptrs = K + k_off + offs_d[:, None] * stride_kk + offs_n[None, :] * stride_kn
    v_ptrs = V + v_off + offs_n[:, None] * stride_vn + offs_d[None, :] * stride_vk
    m_i = tl.full([BLOCK_M], float("-inf"), dtype=tl.float32)
    l_i = tl.zeros([BLOCK_M], dtype=tl.float32) + 1.0
    acc = tl.zeros([BLOCK_M, HEAD_DIM], dtype=tl.float32)
    q = tl.load(q_ptrs)
    acc, l_i, m_i = _attn_fwd_inner(
        acc,
        l_i,
        m_i,
        q,
        k_ptrs,
        v_ptrs,
        sm_scale,
        stride_kn,
        stride_vn,
        start_m,
        seqlen_k,
        BLOCK_M,
        BLOCK_N,
        HEAD_DIM,
        CAUSAL,
    )
    acc = acc / l_i[:, None]
    lse = m_i + tl.math.log2(l_i) / 1.4426950408889634
    o_ptrs = (
        Out
        + off_hz * stride_oh
        + offs_m[:, None] * stride_om
        + offs_d[None, :] * stride_ok
    )
    tl.store(o_ptrs, acc.to(Out.dtype.element_ty))
    tl.store(Lse + off_hz * seqlen_q + offs_m, lse)

# config = {"BLOCK_M": 32, "BLOCK_N": 32, "HEAD_DIM": 512, "arch": "sm_90", "causal": false, "dtype": "bf16", "num_stages": 2, "num_warps": 4}
# arch = sm_90


// ===== COMPILED SASS (sm_90a) =====

	.target	sm_90a

	.elftype	@"ET_EXEC"


//--------------------- .note.nv.tkinfo           --------------------------
	.section	.note.nv.tkinfo,"",@"SHT_NOTE"
	.sectionflags	@"SHF_NOTE_NV_TKINFO"
	.tkinfo
        /*0018*/ 	.word	0x00000002
        /*0030*/ 	.string	""
        /*0030*/ 	.string	"ptxas"
        /*0030*/ 	.string	"Cuda compilation tools, release 13.0, V13.0.88"
        /*0030*/ 	.string	"Build cuda_13.0.r13.0/compiler.36424714_0"
        /*0030*/ 	.string	"-v  -suppress-debug-info  -lineinfo  -arch sm_90a "



//--------------------- .note.nv.cuinfo           --------------------------
	.section	.note.nv.cuinfo,"",@"SHT_NOTE"
	.sectionflags	@"SHF_NOTE_NV_CUINFO"
        /*0018*/ 	.short	0x0002
        /*001a*/ 	.short	0x005a
        /*001c*/ 	.short	0x0082
	.zero		2


//--------------------- .nv.info                  --------------------------
	.section	.nv.info,"",@"SHT_CUDA_INFO"
	.align	4


	//----- nvinfo : EIATTR_REGCOUNT
	.align		4
        /*0000*/ 	.byte	0x04, 0x2f
        /*0002*/ 	.short	(.L_2 - .L_1)
	.align		4
.L_1:
        /*0004*/ 	.word	index@(attn_fwd)
        /*0008*/ 	.word	0x000000ff


	//----- nvinfo : EIATTR_FRAME_SIZE
	.align		4
.L_2:
        /*000c*/ 	.byte	0x04, 0x11
        /*000e*/ 	.short	(.L_4 - .L_3)
	.align		4
.L_3:
        /*0010*/ 	.word	index@(attn_fwd)
        /*0014*/ 	.word	0x00000828


	//----- nvinfo : EIATTR_MIN_STACK_SIZE
	.align		4
.L_4:
        /*0018*/ 	.byte	0x04, 0x12
        /*001a*/ 	.short	(.L_6 - .L_5)
	.align		4
.L_5:
        /*001c*/ 	.word	index@(attn_fwd)
        /*0020*/ 	.word	0x00000828
.L_6:


//--------------------- .nv.compat                --------------------------
	.section	.nv.compat,"",@"SHT_CUDA_COMPAT_INFO"
	.align	4
        /*0000*/ 	.byte	0x02, 0x09, 0x01, 0x00, 0x02, 0x02, 0x01, 0x00, 0x02, 0x05, 0x05, 0x00, 0x03, 0x07, 0x01, 0x01
        /*0010*/ 	.byte	0x02, 0x03, 0x00, 0x00, 0x02, 0x06, 0x01, 0x00, 0x04, 0x0b, 0x08, 0x00, 0x00, 0x00, 0x00, 0x00
        /*0020*/ 	.byte	0x00, 0x00, 0x00, 0x00


//--------------------- .nv.info.attn_fwd         --------------------------
	.section	.nv.info.attn_fwd,"",@"SHT_CUDA_INFO"
	.sectionflags	@""
	.align	4


	//----- nvinfo : EIATTR_CUDA_API_VERSION
	.align		4
        /*0000*/ 	.byte	0x04, 0x37
        /*0002*/ 	.short	(.L_8 - .L_7)
.L_7:
        /*0004*/ 	.word	0x00000082


	//----- nvinfo : EIATTR_KPARAM_INFO
	.align		4
.L_8:
        /*0008*/ 	.byte	0x04, 0x17
        /*000a*/ 	.short	(.L_10 - .L_9)
.L_9:
        /*000c*/ 	.word	0x00000000
        /*0010*/ 	.short	0x0019
        /*0012*/ 	.short	0x0080
        /*0014*/ 	.byte	0x00, 0xf4, 0x21, 0x00


	//----- nvinfo : EIATTR_KPARAM_INFO
	.align		4
.L_10:
        /*0018*/ 	.byte	0x04, 0x17
        /*001a*/ 	.short	(.L_12 - .L_11)
.L_11:
        /*001c*/ 	.word	0x00000000
        /*0020*/ 	.short	0x0018
        /*0022*/ 	.short	0x0078
        /*0024*/ 	.byte	0x00, 0xf4, 0x21, 0x00


	//----- nvinfo : EIATTR_KPARAM_INFO
	.align		4
.L_12:
        /*0028*/ 	.byte	0x04, 0x17
        /*002a*/ 	.short	(.L_14 - .L_13)
.L_13:
        /*002c*/ 	.word	0x00000000
        /*0030*/ 	.short	0x0017
        /*0032*/ 	.short	0x0070
        /*0034*/ 	.byte	0x00, 0xf0, 0x11, 0x00


	//----- nvinfo : EIATTR_KPARAM_INFO
	.align		4
.L_14:
        /*0038*/ 	.byte	0x04, 0x17
        /*003a*/ 	.short	(.L_16 - .L_15)
.L_15:
        /*003c*/ 	.word	0x00000000
        /*0040*/ 	.short	0x0016
        /*0042*/ 	.short	0x006c
        /*0044*/ 	.byte	0x00, 0xf0, 0x11, 0x00


	//----- nvinfo : EIATTR_KPARAM_INFO
	.align		4
.L_16:
        /*0048*/ 	.byte	0x04, 0x17
        /*004a*/ 	.short	(.L_18 - .L_17)
.L_17:
        /*004c*/ 	.word	0x00000000
        /*0050*/ 	.short	0x0015
        /*0052*/ 	.short	0x0068
        /*0054*/ 	.byte	0x00, 0xf0, 0x11, 0x00


	//----- nvinfo : EIATTR_KPARAM_INFO
	.align		4
.L_18:
        /*0058*/ 	.byte	0x04, 0x17
        /*005a*/ 	.short	(.L_20 - .L_19)
.L_19:
        /*005c*/ 	.word	0x00000000
        /*0060*/ 	.short	0x0014
        /*0062*/ 	.short	0x0064
        /*0064*/ 	.byte	0x00, 0xf0, 0x11, 0x00


	//----- nvinfo : EIATTR_KPARAM_INFO
	.align		4
.L_20:
        /*0068*/ 	.byte	0x04, 0x17
        /*006a*/ 	.short	(.L_22 - .L_21)
.L_21:
        /*006c*/ 	.word	0x00000000
        /*0070*/ 	.short	0x0013
        /*0072*/ 	.short	0x0060
        /*0074*/ 	.byte	0x00, 0xf0, 0x11, 0x00


	//----- nvinfo : EIATTR_KPARAM_INFO
	.align		4
.L_22:
        /*0078*/ 	.byte	0x04, 0x17
        /*007a*/ 	.short	(.L_24 - .L_23)
.L_23:
        /*007c*/ 	.word	0x00000000
        /*0080*/ 	.short	0x0012
        /*0082*/ 	.short	0x005c
        /*0084*/ 	.byte	0x00, 0xf0, 0x11, 0x00


	//----- nvinfo : EIATTR_KPARAM_INFO
	.align		4
.L_24:
        /*0088*/ 	.byte	0x04, 0x17
        /*008a*/ 	.short	(.L_26 - .L_25)
.L_25:
        /*008c*/ 	.word	0x00000000
        /*0090*/ 	.short	0x0011
        /*0092*/ 	.short	0x0058
        /*0094*/ 	.byte	0x00, 0xf0, 0x11, 0x00


	//----- nvinfo : EIATTR_KPARAM_INFO
	.align		4
.L_26:
        /*0098*/ 	.byte	0x04, 0x17
        /*009a*/ 	.short	(.L_28 - .L_27)
.L_27:
        /*009c*/ 	.word	0x00000000
        /*00a0*/ 	.short	0x0010
        /*00a2*/ 	.short	0x0054
        /*00a4*/ 	.byte	0x00, 0xf0, 0x11, 0x00


	//----- nvinfo : EIATTR_KPARAM_INFO
	.align		4
.L_28:
        /*00a8*/ 	.byte	0x04, 0x17
        /*00aa*/ 	.short	(.L_30 - .L_29)
.L_29:
        /*00ac*/ 	.word	0x00000000
        /*00b0*/ 	.short	0x000f
        /*00b2*/ 	.short	0x0050
        /*00b4*/ 	.byte	0x00, 0xf0, 0x11, 0x00


	//----- nvinfo : EIATTR_KPARAM_INFO
	.align		4
.L_30:
        /*00b8*/ 	.byte	0x04, 0x17
        /*00ba*/ 	.short	(.L_32 - .L_31)
.L_31:
        /*00bc*/ 	.word	0x00000000
        /*00c0*/ 	.short	0x000e
        /*00c2*/ 	.short	0x004c
        /*00c4*/ 	.byte	0x00, 0xf0, 0x11, 0x00


	//----- nvinfo : EIATTR_KPARAM_INFO
	.align		4
.L_32:
        /*00c8*/ 	.byte	0x04, 0x17
        /*00ca*/ 	.short	(.L_34 - .L_33)
.L_33:
        /*00cc*/ 	.word	0x00000000
        /*00d0*/ 	.short	0x000d
        /*00d2*/ 	.short	0x0048
        /*00d4*/ 	.byte	0x00, 0xf0, 0x11, 0x00


	//----- nvinfo : EIATTR_KPARAM_INFO
	.align		4
.L_34:
        /*00d8*/ 	.byte	0x04, 0x17
        /*00da*/ 	.short	(.L_36 - .L_35)
.L_35:
        /*00dc*/ 	.word	0x00000000
        /*00e0*/ 	.short	0x000c
        /*00e2*/ 	.short	0x0044
        /*00e4*/ 	.byte	0x00, 0xf0, 0x11, 0x00


	//----- nvinfo : EIATTR_KPARAM_INFO
	.align		4
.L_36:
        /*00e8*/ 	.byte	0x04, 0x17
        /*00ea*/ 	.short	(.L_38 - .L_37)
.L_37:
        /*00ec*/ 	.word	0x00000000
        /*00f0*/ 	.short	0x000b
        /*00f2*/ 	.short	0x0040
        /*00f4*/ 	.byte	0x00, 0xf0, 0x11, 0x00


	//----- nvinfo : EIATTR_KPARAM_INFO
	.align		4
.L_38:
        /*00f8*/ 	.byte	0x04, 0x17
        /*00fa*/ 	.short	(.L_40 - .L_39)
.L_39:
        /*00fc*/ 	.word	0x00000000
        /*0100*/ 	.short	0x000a
        /*0102*/ 	.short	0x003c
        /*0104*/ 	.byte	0x00, 0xf0, 0x11, 0x00


	//----- nvinfo : EIATTR_KPARAM_INFO
	.align		4
.L_40:
        /*0108*/ 	.byte	0x04, 0x17
        /*010a*/ 	.short	(.L_42 - .L_41)
.L_41:
        /*010c*/ 	.word	0x00000000
        /*0110*/ 	.short	0x0009
        /*0112*/ 	.short	0x0038
        /*0114*/ 	.byte	0x00, 0xf0, 0x11, 0x00


	//----- nvinfo : EIATTR_KPARAM_INFO
	.align		4
.L_42:
        /*0118*/ 	.byte	0x04, 0x17
        /*011a*/ 	.short	(.L_44 - .L_43)
.L_43:
        /*011c*/ 	.word	0x00000000
        /*0120*/ 	.short	0x0008
        /*0122*/ 	.short	0x0034
        /*0124*/ 	.byte	0x00, 0xf0, 0x11, 0x00


	//----- nvinfo : EIATTR_KPARAM_INFO
	.align		4
.L_44:
        /*0128*/ 	.byte	0x04, 0x17
        /*012a*/ 	.short	(.L_46 - .L_45)
.L_45:
        /*012c*/ 	.word	0x00000000
        /*0130*/ 	.short	0x0007
        /*0132*/ 	.short	0x0030
        /*0134*/ 	.byte	0x00, 0xf0, 0x11, 0x00


	//----- nvinfo : EIATTR_KPARAM_INFO
	.align		4
.L_46:
        /*0138*/ 	.byte	0x04, 0x17
        /*013a*/ 	.short	(.L_48 - .L_47)
.L_47:
        /*013c*/ 	.word	0x00000000
        /*0140*/ 	.short	0x0006
        /*0142*/ 	.short	0x002c
        /*0144*/ 	.byte	0x00, 0xf0, 0x11, 0x00


	//----- nvinfo : EIATTR_KPARAM_INFO
	.align		4
.L_48:
        /*0148*/ 	.byte	0x04, 0x17
        /*014a*/ 	.short	(.L_50 - .L_49)
.L_49:
        /*014c*/ 	.word	0x00000000
        /*0150*/ 	.short	0x0005
        /*0152*/ 	.short	0x0028
        /*0154*/ 	.byte	0x00, 0xf0, 0x11, 0x00


	//----- nvinfo : EIATTR_KPARAM_INFO
	.align		4
.L_50:
        /*0158*/ 	.byte	0x04, 0x17
        /*015a*/ 	.short	(.L_52 - .L_51)
.L_51:
        /*015c*/ 	.word	0x00000000
        /*0160*/ 	.short	0x0004
        /*0162*/ 	.short	0x0020
        /*0164*/ 	.byte	0x00, 0xf4, 0x21, 0x00


	//----- nvinfo : EIATTR_KPARAM_INFO
	.align		4
.L_52:
        /*0168*/ 	.byte	0x04, 0x17
        /*016a*/ 	.short	(.L_54 - .L_53)
.L_53:
        /*016c*/ 	.word	0x00000000
        /*0170*/ 	.short	0x0003
        /*0172*/ 	.short	0x0018
        /*0174*/ 	.byte	0x00, 0xf4, 0x21, 0x00


	//----- nvinfo : EIATTR_KPARAM_INFO
	.align		4
.L_54:
        /*0178*/ 	.byte	0x04, 0x17
        /*017a*/ 	.short	(.L_56 - .L_55)
.L_55:
        /*017c*/ 	.word	0x00000000
        /*0180*/ 	.short	0x0002
        /*0182*/ 	.short	0x0010
        /*0184*/ 	.byte	0x00, 0xf4, 0x21, 0x00


	//----- nvinfo : EIATTR_KPARAM_INFO
	.align		4
.L_56:
        /*0188*/ 	.byte	0x04, 0x17
        /*018a*/ 	.short	(.L_58 - .L_57)
.L_57:
        /*018c*/ 	.word	0x00000000
        /*0190*/ 	.short	0x0001
        /*0192*/ 	.short	0x0008
        /*0194*/ 	.byte	0x00, 0xf4, 0x21, 0x00


	//----- nvinfo : EIATTR_KPARAM_INFO
	.align		4
.L_58:
        /*0198*/ 	.byte	0x04, 0x17
        /*019a*/ 	.short	(.L_60 - .L_59)
.L_59:
        /*019c*/ 	.word	0x00000000
        /*01a0*/ 	.short	0x0000
        /*01a2*/ 	.short	0x0000
        /*01a4*/ 	.byte	0x00, 0xf4, 0x21, 0x00


	//----- nvinfo : EIATTR_SPARSE_MMA_MASK
	.align		4
.L_60:
        /*01a8*/ 	.byte	0x03, 0x50
        /*01aa*/ 	.short	0x0000


	//----- nvinfo : EIATTR_MAXREG_COUNT
	.align		4
        /*01ac*/ 	.byte	0x03, 0x1b
        /*01ae*/ 	.short	0x00ff


	//----- nvinfo : EIATTR_NUM_BARRIERS
	.align		4
        /*01b0*/ 	.byte	0x02, 0x4c
        /*01b2*/ 	.byte	0x01
	.zero		1


	//----- nvinfo : EIATTR_ANNOTATIONS
	.align		4
        /*01b4*/ 	.byte	0x04, 0x55
        /*01b6*/ 	.short	(.L_62 - .L_61)


	//   ....[0]....
.L_61:
        /*01b8*/ 	.word	0x00000001
        /*01bc*/ 	.byte	0x20, 0x2a, 0x00, 0x00, 0x01, 0x00, 0x00, 0x00, 0x40, 0x2a, 0x00, 0x00, 0x01, 0x00, 0x00, 0x00
        /* <DEDUP_REMOVED lines=288> */
        /*13cc*/ 	.byte	0x60, 0xce, 0x00, 0x00, 0x01, 0x00, 0x00, 0x00, 0xa0, 0xce, 0x00, 0x00


	//----- nvinfo : EIATTR_MERCURY_ISA_VERSION
	.align		4
.L_62:
        /*13d8*/ 	.byte	0x03, 0x5f
        /*13da*/ 	.short	0x0101


	//----- nvinfo : EIATTR_COOP_GROUP_MASK_REGIDS
	.align		4
        /*13dc*/ 	.byte	0x04, 0x29
        /*13de*/ 	.short	(.L_64 - .L_63)


	//   ....[0]....
.L_63:
        /*13e0*/ 	.word	0xffffffff


	//   ....[1]....
        /*13e4*/ 	.word	0xffffffff


	//   ....[2]....
        /*13e8*/ 	.word	0xffffffff


	//   ....[3]....
        /*13ec*/ 	.word	0xffffffff


	//   ....[4]....
        /*13f0*/ 	.word	0xffffffff


	//   ....[5]....
        /*13f4*/ 	.word	0xffffffff


	//   ....[6]....
        /*13f8*/ 	.word	0xffffffff


	//   ....[7]....
        /*13fc*/ 	.word	0xffffffff


	//   ....[8]....
        /*1400*/ 	.word	0xffffffff


	//   ....[9]....
        /*1404*/ 	.word	0xffffffff


	//   ....[10]....
        /*1408*/ 	.word	0xffffffff


	//   ....[11]....
        /*140c*/ 	.word	0xffffffff


	//   ....[12]....
        /*1410*/ 	.word	0xffffffff


	//   ....[13]....
        /*1414*/ 	.word	0xffffffff


	//   ....[14]....
        /*1418*/ 	.word	0xffffffff


	//   ....[15]....
        /*141c*/ 	.word	0xffffffff


	//   ....[16]....
        /*1420*/ 	.word	0xffffffff


	//   ....[17]....
        /*1424*/ 	.word	0xffffffff


	//   ....[18]....
        /*1428*/ 	.word	0xffffffff


	//   ....[19]....
        /*142c*/ 	.word	0xffffffff


	//----- nvinfo : EIATTR_COOP_GROUP_INSTR_OFFSETS
	.align		4
.L_64:
        /*1430*/ 	.byte	0x04, 0x28
        /*1432*/ 	.short	(.L_66 - .L_65)


	//   ....[0]....
.L_65:
        /*1434*/ 	.word	0x00009560


	//   ....[1]....
        /*1438*/ 	.word	0x00009570


	//   ....[2]....
        /*143c*/ 	.word	0x00009580


	//   ....[3]....
        /*1440*/ 	.word	0x00009590


	//   ....[4]....
        /*1444*/ 	.word	0x000095e0


	//   ....[5]....
        /*1448*/ 	.word	0x000095f0


	//   ....[6]....
        /*144c*/ 	.word	0x00009600


	//   ....[7]....
        /*1450*/ 	.word	0x00009610


	//   ....[8]....
        /*1454*/ 	.word	0x00009730


	//   ....[9]....
        /*1458*/ 	.word	0x00009750


	//   ....[10]....
        /*145c*/ 	.word	0x000099d0


	//   ....[11]....
        /*1460*/ 	.word	0x000099e0


	//   ....[12]....
        /*1464*/ 	.word	0x00009a00


	//   ....[13]....
        /*1468*/ 	.word	0x00009a10


	//   ....[14]....
        /*146c*/ 	.word	0x00009a60


	//   ....[15]....
        /*1470*/ 	.word	0x00009a70


	//   ....[16]....
        /*1474*/ 	.word	0x00009a80


	//   ....[17]....
        /*1478*/ 	.word	0x00009a90


	//   ....[18]....
        /*147c*/ 	.word	0x00009b50


	//   ....[19]....
        /*1480*/ 	.word	0x00009b70


	//----- nvinfo : EIATTR_EXIT_INSTR_OFFSETS
	.align		4
.L_66:
        /*1484*/ 	.byte	0x04, 0x1c
        /*1486*/ 	.short	(.L_68 - .L_67)


	//   ....[0]....
.L_67:
        /*1488*/ 	.word	0x00011dd0


	//   ....[1]....
        /*148c*/ 	.word	0x00011e00


	//----- nvinfo : EIATTR_REQNTID
	.align		4
.L_68:
        /*1490*/ 	.byte	0x04, 0x10
        /*1492*/ 	.short	(.L_70 - .L_69)
.L_69:
        /*1494*/ 	.word	0x00000080
        /*1498*/ 	.word	0x00000001
        /*149c*/ 	.word	0x00000001


	//----- nvinfo : EIATTR_CBANK_PARAM_SIZE
	.align		4
.L_70:
        /*14a0*/ 	.byte	0x03, 0x19
        /*14a2*/ 	.short	0x0088


	//----- nvinfo : EIATTR_PARAM_CBANK
	.align		4
        /*14a4*/ 	.byte	0x04, 0x0a
        /*14a6*/ 	.short	(.L_72 - .L_71)
	.align		4
.L_71:
        /*14a8*/ 	.word	index@(.nv.constant0.attn_fwd)
        /*14ac*/ 	.short	0x0210
        /*14ae*/ 	.short	0x0088


	//----- nvinfo : EIATTR_SW_WAR
	.align		4
.L_72:
        /*14b0*/ 	.byte	0x04, 0x36
        /*14b2*/ 	.short	(.L_74 - .L_73)
.L_73:
        /*14b4*/ 	.word	0x00000008
.L_74:


//--------------------- .nv.callgraph             --------------------------
	.section	.nv.callgraph,"",@"SHT_CUDA_CALLGRAPH"
	.align	4
	.sectionentsize	8
	.align		4
        /*0000*/ 	.word	0x00000000
	.align		4
        /*0004*/ 	.word	0xffffffff
	.align		4
        /*0008*/ 	.word	0x00000000
	.align		4
        /*000c*/ 	.word	0xfffffffe
	.align		4
        /*0010*/ 	.word	0x00000000
	.align		4
        /*0014*/ 	.word	0xfffffffd
	.align		4
        /*0018*/ 	.word	0x00000000
	.align		4
        /*001c*/ 	.word	0xfffffffc


//--------------------- .nv.constant4             --------------------------
	.section	.nv.constant4,"a",@progbits
	.align	8
	.align		8
.nv.constant4:
        /*0000*/ 	.dword	_$_str


//--------------------- .text.attn_fwd            --------------------------
	.section	.text.attn_fwd,"ax",@progbits
	.align	128
        .global         attn_fwd
        .type           attn_fwd,@function
        .size           attn_fwd,(.L_x_3 - attn_fwd)
        .other          attn_fwd,@"STO_CUDA_ENTRY STV_DEFAULT"
attn_fwd:
.text.attn_fwd:
[----:B------:R-:W0:Y:S01]  /*0000*/  LDC R1, c[0x0][0x28] ;  /* 0x00000a00ff017b82 */ /* 0x000e220000000800 */
[----:B------:R-:W1:Y:S07]  /*0010*/  S2R R104, SR_TID.X ;  /* 0x0000000000687919 */ /* 0x000e6e0000002100 */
[----:B------:R-:W2:Y:S01]  /*0020*/  S2UR UR7, SR_CTAID.Y ;  /* 0x00000000000779c3 */ /* 0x000ea20000002600 */
[----:B------:R-:W-:Y:S01]  /*0030*/  ULDC.64 UR4, c[0x0][0x240] ;  /* 0x0000900000047ab9 */ /* 0x000fe20000000a00 */
[----:B------:R-:W-:Y:S01]  /*0040*/  ULDC.64 UR10, c[0x0][0x208] ;  /* 0x00008200000a7ab9 */ /* 0x000fe20000000a00 */
[----:B------:R-:W3:Y:S01]  /*0050*/  S2R R3, SR_CTAID.X ;  /* 0x0000000000037919 */ /* 0x000ee20000002500 */
[----:B0-----:R-:W-:-:S04]  /*0060*/  VIADD R1, R1, 0xfffff7d8 ;  /* 0xfffff7d801017836 */ /* 0x001fc80000000000 */
[----:B------:R-:W0:Y:S08]  /*0070*/  LDC R17, c[0x0][0x248] ;  /* 0x00009200ff117b82 */ /* 0x000e300000000800 */
[----:B------:R-:W4:Y:S01]  /*0080*/  LDC.64 R8, c[0x0][0x210] ;  /* 0x00008400ff087b82 */ /* 0x000f220000000a00 */
[----:B--2---:R-:W-:-:S04]  /*0090*/  UIMAD UR4, UR7, UR4, URZ ;  /* 0x00000004070472a4 */ /* 0x004fc8000f8e023f */
[----:B------:R-:W-:Y:S01]  /*00a0*/  USHF.L.U32 UR6, UR4, 0x1, URZ ;  /* 0x0000000104067899 */ /* 0x000fe2000800063f */
[----:B-1----:R-:W-:Y:S02]  /*00b0*/  LOP3.LUT R0, R104, 0x1f, RZ, 0xc0, !PT ;  /* 0x0000001f68007812 */ /* 0x002fe400078ec0ff */
[----:B------:R-:W-:-:S03]  /*00c0*/  SHF.R.U32.HI R2, RZ, 0x5, R104 ;  /* 0x00000005ff027819 */ /* 0x000fc60000011668 */
[----:B---3--:R-:W-:Y:S01]  /*00d0*/  IMAD R4, R3, 0x20, R0 ;  /* 0x0000002003047824 */ /* 0x008fe200078e0200 */
[----:B------:R-:W-:-:S03]  /*00e0*/  SGXT.U32 R2, R2, 0x2 ;  /* 0x000000020202781a */ /* 0x000fc60000000000 */
[----:B------:R-:W-:Y:S01]  /*00f0*/  IMAD R3, R4, UR5, RZ ;  /* 0x0000000504037c24 */ /* 0x000fe2000f8e02ff */
[----:B------:R-:W-:Y:S01]  /*0100*/  UIMAD.WIDE UR4, UR4, 0x2, URZ ;  /* 0x00000002040478a5 */ /* 0x000fe2000f8e023f */
[----:B0-----:R-:W-:Y:S02]  /*0110*/  IMAD R10, R2, R17, RZ ;  /* 0x00000011020a7224 */ /* 0x001fe400078e02ff */
[C---:B------:R-:W-:Y:S01]  /*0120*/  IMAD.HI R6, R3.reuse, 0x2, RZ ;  /* 0x0000000203067827 */ /* 0x040fe200078e02ff */
[----:B------:R-:W-:-:S03]  /*0130*/  SHF.L.U32 R5, R3, 0x1, RZ ;  /* 0x0000000103057819 */ /* 0x000fc600000006ff */
[----:B------:R-:W-:Y:S01]  /*0140*/  IMAD R14, R17, 0x4, R10 ;  /* 0x00000004110e7824 */ /* 0x000fe200078e020a */
[----:B----4-:R-:W-:-:S03]  /*0150*/  IADD3 R4, P0, P1, R5, UR6, R8 ;  /* 0x0000000605047c10 */ /* 0x010fc6000f91e008 */
[C---:B------:R-:W-:Y:S01]  /*0160*/  IMAD R16, R17.reuse, 0x4, R14 ;  /* 0x0000000411107824 */ /* 0x040fe200078e020e */
[----:B------:R-:W-:Y:S02]  /*0170*/  IADD3.X R3, R6, UR5, R9, P0, P1 ;  /* 0x0000000506037c10 */ /* 0x000fe400087e2409 */
[-C--:B------:R-:W-:Y:S02]  /*0180*/  LEA R8, P0, R10, R4.reuse, 0x1 ;  /* 0x000000040a087211 */ /* 0x080fe400078008ff */
[----:B------:R-:W-:Y:S02]  /*0190*/  LEA R12, P1, R16, R4, 0x1 ;  /* 0x00000004100c7211 */ /* 0x000fe400078208ff */
[----:B------:R-:W-:Y:S02]  /*01a0*/  LEA R20, R17, R16, 0x2 ;  /* 0x0000001011147211 */ /* 0x000fe400078e10ff */
[----:B------:R-:W-:Y:S02]  /*01b0*/  LEA.HI.X.SX32 R9, R10, R3, 0x1, P0 ;  /* 0x000000030a097211 */ /* 0x000fe400000f0eff */
[----:B------:R-:W-:-:S02]  /*01c0*/  LEA R10, P0, R14, R4, 0x1 ;  /* 0x000000040e0a7211 */ /* 0x000fc400078008ff */
[-C--:B------:R-:W-:Y:S01]  /*01d0*/  LEA.HI.X.SX32 R13, R16, R3.reuse, 0x1, P1 ;  /* 0x00000003100d7211 */ /* 0x080fe200008f0eff */
[C---:B------:R-:W-:Y:S01]  /*01e0*/  IMAD R16, R17.reuse, 0x4, R20 ;  /* 0x0000000411107824 */ /* 0x040fe200078e0214 */
[-C--:B------:R-:W-:Y:S01]  /*01f0*/  LEA.HI.X.SX32 R11, R14, R3.reuse, 0x1, P0 ;  /* 0x000000030e0b7211 */ /* 0x080fe200000f0eff */
[----:B------:R-:W2:Y:S01]  /*0200*/  LDG.E.U16 R5, desc[UR10][R8.64] ;  /* 0x0000000a08057981 */ /* 0x000ea2000c1e1500 */
[-C--:B------:R-:W-:Y:S01]  /*0210*/  LEA R14, P0, R20, R4.reuse, 0x1 ;  /* 0x00000004140e7211 */ /* 0x080fe200078008ff */
[----:B------:R-:W-:Y:S01]  /*0220*/  IMAD R22, R17, 0x4, R16 ;  /* 0x0000000411167824 */ /* 0x000fe200078e0210 */
[-C--:B------:R-:W-:Y:S01]  /*0230*/  LEA R18, P1, R16, R4.reuse, 0x1 ;  /* 0x0000000410127211 */ /* 0x080fe200078208ff */
[----:B------:R0:W3:Y:S01]  /*0240*/  LDG.E.U16 R6, desc[UR10][R12.64] ;  /* 0x0000000a0c067981 */ /* 0x0000e2000c1e1500 */
[-C--:B------:R-:W-:Y:S02]  /*0250*/  LEA.HI.X.SX32 R15, R20, R3.reuse, 0x1, P0 ;  /* 0x00000003140f7211 */ /* 0x080fe400000f0eff */
[----:B------:R-:W-:Y:S01]  /*0260*/  LEA.HI.X.SX32 R19, R16, R3, 0x1, P1 ;  /* 0x0000000310137211 */ /* 0x000fe200008f0eff */
[----:B------:R-:W4:Y:S01]  /*0270*/  LDG.E.U16 R7, desc[UR10][R10.64] ;  /* 0x0000000a0a077981 */ /* 0x000f22000c1e1500 */
[----:B------:R-:W-:-:S02]  /*0280*/  LEA R20, P0, R22, R4, 0x1 ;  /* 0x0000000416147211 */ /* 0x000fc400078008ff */
[C---:B------:R-:W-:Y:S01]  /*0290*/  LEA R16, R17.reuse, R22, 0x2 ;  /* 0x0000001611107211 */ /* 0x040fe200078e10ff */
[----:B------:R1:W5:Y:S01]  /*02a0*/  LDG.E.U16 R8, desc[UR10][R14.64] ;  /* 0x0000000a0e087981 */ /* 0x000362000c1e1500 */
[-C--:B------:R-:W-:Y:S02]  /*02b0*/  LEA.HI.X.SX32 R21, R22, R3.reuse, 0x1, P0 ;  /* 0x0000000316157211 */ /* 0x080fe400000f0eff */
[CC--:B------:R-:W-:Y:S01]  /*02c0*/  LEA R22, P0, R16.reuse, R4.reuse, 0x1 ;  /* 0x0000000410167211 */ /* 0x0c0fe200078008ff */
[C---:B0-----:R-:W-:Y:S01]  /*02d0*/  IMAD R12, R17.reuse, 0x4, R16 ;  /* 0x00000004110c7824 */ /* 0x041fe200078e0210 */
[----:B------:R-:W4:Y:S02]  /*02e0*/  LDG.E.U16 R9, desc[UR10][R18.64] ;  /* 0x0000000a12097981 */ /* 0x000f24000c1e1500 */
[----:B------:R-:W-:Y:S01]  /*02f0*/  LEA.HI.X.SX32 R23, R16, R3, 0x1, P0 ;  /* 0x0000000310177211 */ /* 0x000fe200000f0eff */
[C---:B------:R-:W-:Y:S01]  /*0300*/  IMAD R16, R17.reuse, 0x4, R12 ;  /* 0x0000000411107824 */ /* 0x040fe200078e020c */
[----:B------:R-:W-:Y:S01]  /*0310*/  LEA R24, P0, R12, R4, 0x1 ;  /* 0x000000040c187211 */ /* 0x000fe200078008ff */
[----:B------:R0:W5:Y:S03]  /*0320*/  LDG.E.U16 R10, desc[UR10][R20.64] ;  /* 0x0000000a140a7981 */ /* 0x000166000c1e1500 */
[----:B------:R-:W-:Y:S01]  /*0330*/  LEA R30, R17, R16, 0x2 ;  /* 0x00000010111e7211 */ /* 0x000fe200078e10ff */
[----:B------:R0:W5:Y:S01]  /*0340*/  LDG.E.U16 R11, desc[UR10][R22.64] ;  /* 0x0000000a160b7981 */ /* 0x000162000c1e1500 */
[----:B------:R-:W-:-:S02]  /*0350*/  LEA R26, P1, R16, R4, 0x1 ;  /* 0x00000004101a7211 */ /* 0x000fc400078208ff */
[-C--:B------:R-:W-:Y:S01]  /*0360*/  LEA.HI.X.SX32 R25, R12, R3.reuse, 0x1, P0 ;  /* 0x000000030c197211 */ /* 0x080fe200000f0eff */
[C---:B-1----:R-:W-:Y:S01]  /*0370*/  IMAD R14, R17.reuse, 0x4, R30 ;  /* 0x00000004110e7824 */ /* 0x042fe200078e021e */
[-C--:B------:R-:W-:Y:S02]  /*0380*/  LEA.HI.X.SX32 R27, R16, R3.reuse, 0x1, P1 ;  /* 0x00000003101b7211 */ /* 0x080fe400008f0eff */
[CC--:B------:R-:W-:Y:S01]  /*0390*/  LEA R28, P0, R30.reuse, R4.reuse, 0x1 ;  /* 0x000000041e1c7211 */ /* 0x0c0fe200078008ff */
[C---:B------:R-:W-:Y:S01]  /*03a0*/  IMAD R16, R17.reuse, 0x4, R14 ;  /* 0x0000000411107824 */ /* 0x040fe200078e020e */
[----:B------:R1:W5:Y:S02]  /*03b0*/  LDG.E.U16 R12, desc[UR10][R24.64] ;  /* 0x0000000a180c7981 */ /* 0x000364000c1e1500 */
[----:B------:R-:W-:Y:S02]  /*03c0*/  LEA.HI.X.SX32 R29, R30, R3, 0x1, P0 ;  /* 0x000000031e1d7211 */ /* 0x000fe400000f0eff */
[----:B0-----:R-:W-:Y:S01]  /*03d0*/  LEA R20, P0, R14, R4, 0x1 ;  /* 0x000000040e147211 */ /* 0x001fe200078008ff */
[----:B------:R0:W5:Y:S01]  /*03e0*/  LDG.E.U16 R13, desc[UR10][R26.64] ;  /* 0x0000000a1a0d7981 */ /* 0x000162000c1e1500 */
[----:B------:R-:W-:-:S02]  /*03f0*/  LEA R18, R17, R16, 0x2 ;  /* 0x0000001011127211 */ /* 0x000fc400078e10ff */
[-C--:B------:R-:W-:Y:S02]  /*0400*/  LEA.HI.X.SX32 R21, R14, R3.reuse, 0x1, P0 ;  /* 0x000000030e157211 */ /* 0x080fe400000f0eff */
[CC--:B------:R-:W-:Y:S01]  /*0410*/  LEA R22, P0, R16.reuse, R4.reuse, 0x1 ;  /* 0x0000000410167211 */ /* 0x0c0fe200078008ff */
[C---:B------:R-:W-:Y:S01]  /*0420*/  IMAD R32, R17.reuse, 0x4, R18 ;  /* 0x0000000411207824 */ /* 0x040fe200078e0212 */
[----:B------:R0:W5:Y:S02]  /*0430*/  LDG.E.U16 R14, desc[UR10][R28.64] ;  /* 0x0000000a1c0e7981 */ /* 0x000164000c1e1500 */
[-C--:B------:R-:W-:Y:S01]  /*0440*/  LEA.HI.X.SX32 R23, R16, R3.reuse, 0x1, P0 ;  /* 0x0000000310177211 */ /* 0x080fe200000f0eff */
[----:B------:R-:W-:Y:S01]  /*0450*/  IMAD R34, R17, 0x4, R32 ;  /* 0x0000000411227824 */ /* 0x000fe200078e0220 */
[CC--:B-1----:R-:W-:Y:S01]  /*0460*/  LEA R24, P0, R32.reuse, R4.reuse, 0x1 ;  /* 0x0000000420187211 */ /* 0x0c2fe200078008ff */
[----:B------:R-:W5:Y:S03]  /*0470*/  LDG.E.U16 R15, desc[UR10][R20.64] ;  /* 0x0000000a140f7981 */ /* 0x000f66000c1e1500 */
[----:B------:R-:W-:Y:S01]  /*0480*/  LEA.HI.X.SX32 R25, R32, R3, 0x1, P0 ;  /* 0x0000000320197211 */ /* 0x000fe200000f0eff */
[----:B------:R-:W5:Y:S01]  /*0490*/  LDG.E.U16 R16, desc[UR10][R22.64] ;  /* 0x0000000a16107981 */ /* 0x000f62000c1e1500 */
[----:B0-----:R-:W-:-:S02]  /*04a0*/  LEA R26, P0, R34, R4, 0x1 ;  /* 0x00000004221a7211 */ /* 0x001fc400078008ff */
[----:B------:R-:W-:Y:S01]  /*04b0*/  LEA R36, R17, R34, 0x2 ;  /* 0x0000002211247211 */ /* 0x000fe200078e10ff */
[----:B------:R0:W5:Y:S01]  /*04c0*/  LDG.E.U16 R19, desc[UR10][R24.64] ;  /* 0x0000000a18137981 */ /* 0x000162000c1e1500 */
[----:B------:R-:W-:-:S03]  /*04d0*/  LEA.HI.X.SX32 R27, R34, R3, 0x1, P0 ;  /* 0x00000003221b7211 */ /* 0x000fc600000f0eff */
[C---:B------:R-:W-:Y:S01]  /*04e0*/  IMAD R34, R17.reuse, 0x4, R36 ;  /* 0x0000000411227824 */ /* 0x040fe200078e0224 */
[-C--:B------:R-:W-:Y:S01]  /*04f0*/  LEA R28, P0, R36, R4.reuse, 0x1 ;  /* 0x00000004241c7211 */ /* 0x080fe200078008ff */
[----:B------:R-:W5:Y:S02]  /*0500*/  LDG.E.U16 R20, desc[UR10][R26.64] ;  /* 0x0000000a1a147981 */ /* 0x000f64000c1e1500 */
[C---:B------:R-:W-:Y:S01]  /*0510*/  IMAD R38, R17.reuse, 0x4, R34 ;  /* 0x0000000411267824 */ /* 0x040fe200078e0222 */
[----:B------:R-:W-:Y:S02]  /*0520*/  LEA R30, P1, R18, R4, 0x1 ;  /* 0x00000004121e7211 */ /* 0x000fe400078208ff */
[-C--:B------:R-:W-:Y:S02]  /*0530*/  LEA.HI.X.SX32 R29, R36, R3.reuse, 0x1, P0 ;  /* 0x00000003241d7211 */ /* 0x080fe400000f0eff */
[C---:B------:R-:W-:Y:S02]  /*0540*/  LEA R36, R17.reuse, R38, 0x2 ;  /* 0x0000002611247211 */ /* 0x040fe400078e10ff */
[----:B------:R-:W-:Y:S01]  /*0550*/  LEA.HI.X.SX32 R31, R18, R3, 0x1, P1 ;  /* 0x00000003121f7211 */ /* 0x000fe200008f0eff */
[----:B------:R-:W5:Y:S01]  /*0560*/  LDG.E.U16 R21, desc[UR10][R28.64] ;  /* 0x0000000a1c157981 */ /* 0x000f62000c1e1500 */
[----:B------:R-:W-:Y:S01]  /*0570*/  LEA R32, P1, R34, R4, 0x1 ;  /* 0x0000000422207211 */ /* 0x000fe200078208ff */
[----:B0-----:R-:W-:-:S02]  /*0580*/  IMAD R24, R17, 0x4, R36 ;  /* 0x0000000411187824 */ /* 0x001fc400078e0224 */
[----:B------:R0:W5:Y:S01]  /*0590*/  LDG.E.U16 R18, desc[UR10][R30.64] ;  /* 0x0000000a1e127981 */ /* 0x000162000c1e1500 */
[-C--:B------:R-:W-:Y:S02]  /*05a0*/  LEA.HI.X.SX32 R33, R34, R3.reuse, 0x1, P1 ;  /* 0x0000000322217211 */ /* 0x080fe400008f0eff */
[CC--:B------:R-:W-:Y:S01]  /*05b0*/  LEA R34, P0, R38.reuse, R4.reuse, 0x1 ;  /* 0x0000000426227211 */ /* 0x0c0fe200078008ff */
[C---:B------:R-:W-:Y:S02]  /*05c0*/  IMAD R40, R17.reuse, 0x4, R24 ;  /* 0x0000000411287824 */ /* 0x040fe400078e0218 */
[----:B------:R1:W5:Y:S01]  /*05d0*/  LDG.E.U16 R22, desc[UR10][R32.64] ;  /* 0x0000000a20167981 */ /* 0x000362000c1e1500 */
[-C--:B------:R-:W-:Y:S02]  /*05e0*/  LEA.HI.X.SX32 R35, R38, R3.reuse, 0x1, P0 ;  /* 0x0000000326237211 */ /* 0x080fe400000f0eff */
[C---:B0-----:R-:W-:Y:S02]  /*05f0*/  LEA R30, P0, R36.reuse, R4, 0x1 ;  /* 0x00000004241e7211 */ /* 0x041fe400078008ff */
[----:B------:R-:W-:Y:S01]  /*0600*/  LEA R26, R17, R40, 0x2 ;  /* 0x00000028111a7211 */ /* 0x000fe200078e10ff */
[----:B------:R0:W5:Y:S01]  /*0610*/  LDG.E.U16 R23, desc[UR10][R34.64] ;  /* 0x0000000a22177981 */ /* 0x000162000c1e1500 */
[----:B------:R-:W-:-:S02]  /*0620*/  LEA.HI.X.SX32 R31, R36, R3, 0x1, P0 ;  /* 0x00000003241f7211 */ /* 0x000fc400000f0eff */
[-C--:B------:R-:W-:Y:S02]  /*0630*/  LEA R36, P0, R24, R4.reuse, 0x1 ;  /* 0x0000000418247211 */ /* 0x080fe400078008ff */
[-C--:B------:R-:W-:Y:S01]  /*0640*/  LEA R38, P1, R40, R4.reuse, 0x1 ;  /* 0x0000000428267211 */ /* 0x080fe200078208ff */
[C---:B------:R-:W-:Y:S01]  /*0650*/  IMAD R28, R17.reuse, 0x4, R26 ;  /* 0x00000004111c7824 */ /* 0x040fe200078e021a */
[-C--:B------:R-:W-:Y:S02]  /*0660*/  LEA.HI.X.SX32 R37, R24, R3.reuse, 0x1, P0 ;  /* 0x0000000318257211 */ /* 0x080fe400000f0eff */
[-C--:B------:R-:W-:Y:S01]  /*0670*/  LEA.HI.X.SX32 R39, R40, R3.reuse, 0x1, P1 ;  /* 0x0000000328277211 */ /* 0x080fe200008f0eff */
[----:B------:R-:W-:Y:S01]  /*0680*/  IMAD R44, R17, 0x4, R28 ;  /* 0x00000004112c7824 */ /* 0x000fe200078e021c */
[CC--:B------:R-:W-:Y:S01]  /*0690*/  LEA R40, P0, R26.reuse, R4.reuse, 0x1 ;  /* 0x000000041a287211 */ /* 0x0c0fe200078008ff */
[----:B------:R0:W5:Y:S03]  /*06a0*/  LDG.E.U16 R24, desc[UR10][R30.64] ;  /* 0x0000000a1e187981 */ /* 0x000166000c1e1500 */
[----:B------:R-:W-:Y:S01]  /*06b0*/  LEA.HI.X.SX32 R41, R26, R3, 0x1, P0 ;  /* 0x000000031a297211 */ /* 0x000fe200000f0eff */
[----:B------:R0:W5:Y:S01]  /*06c0*/  LDG.E.U16 R25, desc[UR10][R36.64] ;  /* 0x0000000a24197981 */ /* 0x000162000c1e1500 */
[----:B-1----:R-:W-:-:S02]  /*06d0*/  LEA R32, P0, R28, R4, 0x1 ;  /* 0x000000041c207211 */ /* 0x002fc400078008ff */
[C---:B------:R-:W-:Y:S01]  /*06e0*/  LEA R46, R17.reuse, R44, 0x2 ;  /* 0x0000002c112e7211 */ /* 0x040fe200078e10ff */
[----:B------:R1:W5:Y:S01]  /*06f0*/  LDG.E.U16 R26, desc[UR10][R38.64] ;  /* 0x0000000a261a7981 */ /* 0x000362000c1e1500 */
[-C--:B------:R-:W-:Y:S02]  /*0700*/  LEA.HI.X.SX32 R33, R28, R3.reuse, 0x1, P0 ;  /* 0x000000031c217211 */ /* 0x080fe400000f0eff */
[-C--:B0-----:R-:W-:Y:S01]  /*0710*/  LEA R34, P0, R44, R4.reuse, 0x1 ;  /* 0x000000042c227211 */ /* 0x081fe200078008ff */
[C---:B------:R-:W-:Y:S01]  /*0720*/  IMAD R30, R17.reuse, 0x4, R46 ;  /* 0x00000004111e7824 */ /* 0x040fe200078e022e */
[-C--:B------:R-:W-:Y:S01]  /*0730*/  LEA R42, P1, R46, R4.reuse, 0x1 ;  /* 0x000000042e2a7211 */ /* 0x080fe200078208ff */
[----:B------:R0:W5:Y:S01]  /*0740*/  LDG.E.U16 R27, desc[UR10][R40.64] ;  /* 0x0000000a281b7981 */ /* 0x000162000c1e1500 */
[-C--:B------:R-:W-:Y:S01]  /*0750*/  LEA.HI.X.SX32 R35, R44, R3.reuse, 0x1, P0 ;  /* 0x000000032c237211 */ /* 0x080fe200000f0eff */
[----:B------:R-:W-:Y:S01]  /*0760*/  IMAD R44, R17, 0x4, R30 ;  /* 0x00000004112c7824 */ /* 0x000fe200078e021e */
[----:B------:R-:W-:Y:S01]  /*0770*/  LEA.HI.X.SX32 R43, R46, R3, 0x1, P1 ;  /* 0x000000032e2b7211 */ /* 0x000fe200008f0eff */
[----:B------:R-:W5:Y:S01]  /*0780*/  LDG.E.U16 R28, desc[UR10][R32.64] ;  /* 0x0000000a201c7981 */ /* 0x000f62000c1e1500 */
[----:B------:R-:W-:-:S02]  /*0790*/  LEA R36, P0, R30, R4, 0x1 ;  /* 0x000000041e247211 */ /* 0x000fc400078008ff */
[C---:B------:R-:W-:Y:S01]  /*07a0*/  LEA R46, R17.reuse, R44, 0x2 ;  /* 0x0000002c112e7211 */ /* 0x040fe200078e10ff */
[----:B------:R-:W5:Y:S01]  /*07b0*/  LDG.E.U16 R29, desc[UR10][R34.64] ;  /* 0x0000000a221d7981 */ /* 0x000f62000c1e1500 */
[-C--:B------:R-:W-:Y:S02]  /*07c0*/  LEA.HI.X.SX32 R37, R30, R3.reuse, 0x1, P0 ;  /* 0x000000031e257211 */ /* 0x080fe400000f0eff */
[CC--:B-1----:R-:W-:Y:S01]  /*07d0*/  LEA R38, P0, R44.reuse, R4.reuse, 0x1 ;  /* 0x000000042c267211 */ /* 0x0c2fe200078008ff */
[C---:B------:R-:W-:Y:S01]  /*07e0*/  IMAD R48, R17.reuse, 0x4, R46 ;  /* 0x0000000411307824 */ /* 0x040fe200078e022e */
[----:B------:R-:W5:Y:S02]  /*07f0*/  LDG.E.U16 R30, desc[UR10][R42.64] ;  /* 0x0000000a2a1e7981 */ /* 0x000f64000c1e1500 */
[-C--:B------:R-:W-:Y:S01]  /*0800*/  LEA.HI.X.SX32 R39, R44, R3.reuse, 0x1, P0 ;  /* 0x000000032c277211 */ /* 0x080fe200000f0eff */
[C---:B------:R-:W-:Y:S01]  /*0810*/  IMAD R50, R17.reuse, 0x4, R48 ;  /* 0x0000000411327824 */ /* 0x040fe200078e0230 */
[C---:B------:R-:W-:Y:S01]  /*0820*/  LEA R44, P1, R48.reuse, R4, 0x1 ;  /* 0x00000004302c7211 */ /* 0x040fe200078208ff */
[----:B------:R1:W5:Y:S03]  /*0830*/  LDG.E.U16 R31, desc[UR10][R36.64] ;  /* 0x0000000a241f7981 */ /* 0x000366000c1e1500 */
[----:B------:R-:W-:Y:S01]  /*0840*/  LEA.HI.X.SX32 R45, R48, R3, 0x1, P1 ;  /* 0x00000003302d7211 */ /* 0x000fe200008f0eff */
[----:B------:R1:W5:Y:S01]  /*0850*/  LDG.E.U16 R32, desc[UR10][R38.64] ;  /* 0x0000000a26207981 */ /* 0x000362000c1e1500 */
[----:B------:R-:W-:-:S02]  /*0860*/  LEA R48, R17, R50, 0x2 ;  /* 0x0000003211307211 */ /* 0x000fc400078e10ff */
[CC--:B0-----:R-:W-:Y:S01]  /*0870*/  LEA R40, P0, R46.reuse, R4.reuse, 0x1 ;  /* 0x000000042e287211 */ /* 0x0c1fe200078008ff */
[----:B------:R-:W5:Y:S02]  /*0880*/  LDG.E.U16 R34, desc[UR10][R44.64] ;  /* 0x0000000a2c227981 */ /* 0x000f64000c1e1500 */
[C---:B-1----:R-:W-:Y:S01]  /*0890*/  IMAD R36, R17.reuse, 0x4, R48 ;  /* 0x0000000411247824 */ /* 0x042fe200078e0230 */
[-C--:B------:R-:W-:Y:S02]  /*08a0*/  LEA.HI.X.SX32 R41, R46, R3.reuse, 0x1, P0 ;  /* 0x000000032e297211 */ /* 0x080fe400000f0eff */
[C---:B------:R-:W-:Y:S01]  /*08b0*/  LEA R46, P0, R50.reuse, R4, 0x1 ;  /* 0x00000004322e7211 */ /* 0x040fe200078008ff */
[----:B------:R-:W-:Y:S02]  /*08c0*/  IMAD R52, R17, 0x4, R36 ;  /* 0x0000000411347824 */ /* 0x000fe400078e0224 */
[----:B------:R0:W5:Y:S01]  /*08d0*/  LDG.E.U16 R33, desc[UR10][R40.64] ;  /* 0x0000000a28217981 */ /* 0x000162000c1e1500 */
[----:B------:R-:W-:-:S02]  /*08e0*/  LEA.HI.X.SX32 R47, R50, R3, 0x1, P0 ;  /* 0x00000003322f7211 */ /* 0x000fc400000f0eff */
[C---:B------:R-:W-:Y:S02]  /*08f0*/  LEA R42, P0, R48.reuse, R4, 0x1 ;  /* 0x00000004302a7211 */ /* 0x040fe400078008ff */
[C---:B------:R-:W-:Y:S01]  /*0900*/  LEA R38, R17.reuse, R52, 0x2 ;  /* 0x0000003411267211 */ /* 0x040fe200078e10ff */
[----:B------:R1:W5:Y:S01]  /*0910*/  LDG.E.U16 R35, desc[UR10][R46.64] ;  /* 0x0000000a2e237981 */ /* 0x000362000c1e1500 */
[-C--:B------:R-:W-:Y:S02]  /*0920*/  LEA.HI.X.SX32 R43, R48, R3.reuse, 0x1, P0 ;  /* 0x00000003302b7211 */ /* 0x080fe400000f0eff */
[-C--:B------:R-:W-:Y:S02]  /*0930*/  LEA R48, P0, R36, R4.reuse, 0x1 ;  /* 0x0000000424307211 */ /* 0x080fe400078008ff */
[----:B------:R-:W-:Y:S01]  /*0940*/  LEA R50, P1, R52, R4, 0x1 ;  /* 0x0000000434327211 */ /* 0x000fe200078208ff */
[----:B0-----:R-:W-:Y:S01]  /*0950*/  IMAD R40, R17, 0x4, R38 ;  /* 0x0000000411287824 */ /* 0x001fe200078e0226 */
[----:B------:R-:W-:-:S02]  /*0960*/  LEA.HI.X.SX32 R49, R36, R3, 0x1, P0 ;  /* 0x0000000324317211 */ /* 0x000fc400000f0eff */
[-C--:B------:R-:W-:Y:S01]  /*0970*/  LEA.HI.X.SX32 R51, R52, R3.reuse, 0x1, P1 ;  /* 0x0000000334337211 */ /* 0x080fe200008f0eff */
[C---:B------:R-:W-:Y:S01]  /*0980*/  IMAD R56, R17.reuse, 0x4, R40 ;  /* 0x0000000411387824 */ /* 0x040fe200078e0228 */
[CC--:B------:R-:W-:Y:S01]  /*0990*/  LEA R52, P0, R38.reuse, R4.reuse, 0x1 ;  /* 0x0000000426347211 */ /* 0x0c0fe200078008ff */
[----:B------:R0:W5:Y:S03]  /*09a0*/  LDG.E.U16 R36, desc[UR10][R42.64] ;  /* 0x0000000a2a247981 */ /* 0x000166000c1e1500 */
[-C--:B------:R-:W-:Y:S01]  /*09b0*/  LEA.HI.X.SX32 R53, R38, R3.reuse, 0x1, P0 ;  /* 0x0000000326357211 */ /* 0x080fe200000f0eff */
[----:B------:R0:W5:Y:S01]  /*09c0*/  LDG.E.U16 R37, desc[UR10][R48.64] ;  /* 0x0000000a30257981 */ /* 0x000162000c1e1500 */
[C---:B------:R-:W-:Y:S02]  /*09d0*/  LEA R44, P0, R40.reuse, R4, 0x1 ;  /* 0x00000004282c7211 */ /* 0x040fe400078008ff */
[----:B------:R-:W-:Y:S01]  /*09e0*/  LEA R58, R17, R56, 0x2 ;  /* 0x00000038113a7211 */ /* 0x000fe200078e10ff */
[----:B------:R0:W5:Y:S01]  /*09f0*/  LDG.E.U16 R38, desc[UR10][R50.64] ;  /* 0x0000000a32267981 */ /* 0x000162000c1e1500 */
[----:B------:R-:W-:-:S02]  /*0a00*/  LEA.HI.X.SX32 R45, R40, R3, 0x1, P0 ;  /* 0x00000003282d7211 */ /* 0x000fc400000f0eff */
[-C--:B-1----:R-:W-:Y:S01]  /*0a10*/  LEA R46, P0, R56, R4.reuse, 0x1 ;  /* 0x00000004382e7211 */ /* 0x082fe200078008ff */
[C---:B0-----:R-:W-:Y:S01]  /*0a20*/  IMAD R42, R17.reuse, 0x4, R58 ;  /* 0x00000004112a7824 */ /* 0x041fe200078e023a */
[-C--:B------:R-:W-:Y:S01]  /*0a30*/  LEA R54, P1, R58, R4.reuse, 0x1 ;  /* 0x000000043a367211 */ /* 0x080fe200078208ff */
[----:B------:R0:W5:Y:S01]  /*0a40*/  LDG.E.U16 R39, desc[UR10][R52.64] ;  /* 0x0000000a34277981 */ /* 0x000162000c1e1500 */
[-C--:B------:R-:W-:Y:S01]  /*0a50*/  LEA.HI.X.SX32 R47, R56, R3.reuse, 0x1, P0 ;  /* 0x00000003382f7211 */ /* 0x080fe200000f0eff */
[C---:B------:R-:W-:Y:S01]  /*0a60*/  IMAD R56, R17.reuse, 0x4, R42 ;  /* 0x0000000411387824 */ /* 0x040fe200078e022a */
[-C--:B------:R-:W-:Y:S01]  /*0a70*/  LEA.HI.X.SX32 R55, R58, R3.reuse, 0x1, P1 ;  /* 0x000000033a377211 */ /* 0x080fe200008f0eff */
[----:B------:R-:W5:Y:S01]  /*0a80*/  LDG.E.U16 R40, desc[UR10][R44.64] ;  /* 0x0000000a2c287981 */ /* 0x000f62000c1e1500 */
[C---:B------:R-:W-:Y:S02]  /*0a90*/  LEA R48, P0, R42.reuse, R4, 0x1 ;  /* 0x000000042a307211 */ /* 0x040fe400078008ff */
[----:B------:R-:W-:Y:S01]  /*0aa0*/  LEA R58, R17, R56, 0x2 ;  /* 0x00000038113a7211 */ /* 0x000fe200078e10ff */
[----:B------:R-:W5:Y:S01]  /*0ab0*/  LDG.E.U16 R41, desc[UR10][R46.64] ;  /* 0x0000000a2e297981 */ /* 0x000f62000c1e1500 */
[----:B------:R-:W-:-:S02]  /*0ac0*/  LEA.HI.X.SX32 R49, R42, R3, 0x1, P0 ;  /* 0x000000032a317211 */ /* 0x000fc400000f0eff */
[CC--:B------:R-:W-:Y:S01]  /*0ad0*/  LEA R50, P0, R56.reuse, R4.reuse, 0x1 ;  /* 0x0000000438327211 */ /* 0x0c0fe200078008ff */
        /* <DEDUP_REMOVED lines=85> */
[----:B------:R-:W-:Y:S01]  /*1030*/  LEA R78, P1, R82, R4, 0x1 ;  /* 0x00000004524e7211 */ /* 0x000fe200078208ff */
[----:B------:R0:W5:Y:S01]  /*1040*/  LDG.E.U16 R63, desc[UR10][R76.64] ;  /* 0x0000000a4c3f7981 */ /* 0x000162000c1e1500 */
[-C--:B------:R-:W-:Y:S01]  /*1050*/  LEA.HI.X.SX32 R71, R80, R3.reuse, 0x1, P0 ;  /* 0x0000000350477211 */ /* 0x080fe200000f0eff */
[C---:B------:R-:W-:Y:S01]  /*1060*/  IMAD R80, R17.reuse, 0x4, R66 ;  /* 0x0000000411507824 */ /* 0x040fe200078e0242 */
[----:B------:R-:W-:Y:S01]  /*1070*/  LEA.HI.X.SX32 R79, R82, R3, 0x1, P1 ;  /* 0x00000003524f7211 */ /* 0x000fe200008f0eff */
[----:B------:R-:W5:Y:S03]  /*1080*/  LDG.E.U16 R64, desc[UR10][R68.64] ;  /* 0x0000000a44407981 */ /* 0x000f66000c1e1500 */
[C---:B------:R-:W-:Y:S01]  /*1090*/  LEA R82, R17.reuse, R80, 0x2 ;  /* 0x0000005011527211 */ /* 0x040fe200078e10ff */
[----:B------:R-:W5:Y:S04]  /*10a0*/  LDG.E.U16 R65, desc[UR10][R70.64] ;  /* 0x0000000a46417981 */ /* 0x000f68000c1e1500 */
[----:B------:R-:W-:Y:S01]  /*10b0*/  IMAD R84, R17, 0x4, R82 ;  /* 0x0000000411547824 */ /* 0x000fe200078e0252 */
[----:B--2---:R-:W-:-:S03]  /*10c0*/  LEA R72, P0, R66, R4, 0x1 ;  /* 0x0000000442487211 */ /* 0x004fc600078008ff */
[----:B------:R-:W-:Y:S01]  /*10d0*/  IMAD R86, R17, 0x4, R84 ;  /* 0x0000000411567824 */ /* 0x000fe200078e0254 */
[----:B------:R-:W-:-:S04]  /*10e0*/  LEA.HI.X.SX32 R73, R66, R3, 0x1, P0 ;  /* 0x0000000342497211 */ /* 0x000fc800000f0eff */
[----:B------:R-:W-:Y:S01]  /*10f0*/  LEA R88, R17, R86, 0x2 ;  /* 0x0000005611587211 */ /* 0x000fe200078e10ff */
[----:B------:R1:W2:Y:S01]  /*1100*/  LDG.E.U16 R66, desc[UR10][R78.64] ;  /* 0x0000000a4e427981 */ /* 0x0002a2000c1e1500 */
[----:B---3--:R-:W-:-:S03]  /*1110*/  LEA R74, P0, R80, R4, 0x1 ;  /* 0x00000004504a7211 */ /* 0x008fc600078008ff */
[C---:B------:R-:W-:Y:S01]  /*1120*/  IMAD R90, R17.reuse, 0x4, R88 ;  /* 0x00000004115a7824 */ /* 0x040fe200078e0258 */
[-C--:B------:R-:W-:Y:S01]  /*1130*/  LEA.HI.X.SX32 R75, R80, R3.reuse, 0x1, P0 ;  /* 0x00000003504b7211 */ /* 0x080fe200000f0eff */
[----:B------:R-:W3:Y:S01]  /*1140*/  LDG.E.U16 R67, desc[UR10][R72.64] ;  /* 0x0000000a48437981 */ /* 0x000ee2000c1e1500 */
[-C--:B0-----:R-:W-:Y:S01]  /*1150*/  LEA R76, P0, R82, R4.reuse, 0x1 ;  /* 0x00000004524c7211 */ /* 0x081fe200078008ff */
[C---:B------:R-:W-:Y:S01]  /*1160*/  IMAD R92, R17.reuse, 0x4, R90 ;  /* 0x00000004115c7824 */ /* 0x040fe200078e025a */
[-C--:B------:R-:W-:Y:S01]  /*1170*/  LEA R80, P1, R84, R4.reuse, 0x1 ;  /* 0x0000000454507211 */ /* 0x080fe200078208ff */
[----:B------:R-:W3:Y:S01]  /*1180*/  LDG.E.U16 R68, desc[UR10][R74.64] ;  /* 0x0000000a4a447981 */ /* 0x000ee2000c1e1500 */
[-C--:B------:R-:W-:Y:S02]  /*1190*/  LEA.HI.X.SX32 R77, R82, R3.reuse, 0x1, P0 ;  /* 0x00000003524d7211 */ /* 0x080fe400000f0eff */
[C---:B-1----:R-:W-:Y:S02]  /*11a0*/  LEA R78, P0, R86.reuse, R4, 0x1 ;  /* 0x00000004564e7211 */ /* 0x042fe400078008ff */
[----:B------:R-:W-:Y:S01]  /*11b0*/  LEA R94, R17, R92, 0x2 ;  /* 0x0000005c115e7211 */ /* 0x000fe200078e10ff */
[----:B------:R0:W3:Y:S01]  /*11c0*/  LDG.E.U16 R69, desc[UR10][R76.64] ;  /* 0x0000000a4c457981 */ /* 0x0000e2000c1e1500 */
[----:B------:R-:W-:-:S02]  /*11d0*/  LEA.HI.X.SX32 R79, R86, R3, 0x1, P0 ;  /* 0x00000003564f7211 */ /* 0x000fc400000f0eff */
[-C--:B------:R-:W-:Y:S01]  /*11e0*/  LEA R82, P0, R88, R4.reuse, 0x1 ;  /* 0x0000000458527211 */ /* 0x080fe200078008ff */
[C---:B------:R-:W-:Y:S01]  /*11f0*/  IMAD R96, R17.reuse, 0x4, R94 ;  /* 0x0000000411607824 */ /* 0x040fe200078e025e */
[-C--:B------:R-:W-:Y:S01]  /*1200*/  LEA.HI.X.SX32 R81, R84, R3.reuse, 0x1, P1 ;  /* 0x0000000354517211 */ /* 0x080fe200008f0eff */
[----:B------:R1:W3:Y:S01]  /*1210*/  LDG.E.U16 R71, desc[UR10][R78.64] ;  /* 0x0000000a4e477981 */ /* 0x0002e2000c1e1500 */
[-C--:B------:R-:W-:Y:S02]  /*1220*/  LEA.HI.X.SX32 R83, R88, R3.reuse, 0x1, P0 ;  /* 0x0000000358537211 */ /* 0x080fe400000f0eff */
[-C--:B------:R-:W-:Y:S01]  /*1230*/  LEA R84, P0, R90, R4.reuse, 0x1 ;  /* 0x000000045a547211 */ /* 0x080fe200078008ff */
[----:B0-----:R-:W-:Y:S01]  /*1240*/  IMAD R76, R17, 0x4, R96 ;  /* 0x00000004114c7824 */ /* 0x001fe200078e0260 */
[----:B------:R-:W-:Y:S01]  /*1250*/  LEA R86, P1, R92, R4, 0x1 ;  /* 0x000000045c567211 */ /* 0x000fe200078208ff */
[----:B------:R0:W3:Y:S01]  /*1260*/  LDG.E.U16 R70, desc[UR10][R80.64] ;  /* 0x0000000a50467981 */ /* 0x0000e2000c1e1500 */
[----:B------:R-:W-:-:S02]  /*1270*/  LEA.HI.X.SX32 R85, R90, R3, 0x1, P0 ;  /* 0x000000035a557211 */ /* 0x000fc400000f0eff */
[----:B------:R-:W-:Y:S01]  /*1280*/  LEA R90, R17, R76, 0x2 ;  /* 0x0000004c115a7211 */ /* 0x000fe200078e10ff */
[----:B------:R4:W3:Y:S01]  /*1290*/  LDG.E.U16 R72, desc[UR10][R82.64] ;  /* 0x0000000a52487981 */ /* 0x0008e2000c1e1500 */
[----:B------:R-:W-:-:S03]  /*12a0*/  LEA.HI.X.SX32 R87, R92, R3, 0x1, P1 ;  /* 0x000000035c577211 */ /* 0x000fc600008f0eff */
[C---:B-1----:R-:W-:Y:S01]  /*12b0*/  IMAD R78, R17.reuse, 0x4, R90 ;  /* 0x00000004114e7824 */ /* 0x042fe200078e025a */
[----:B------:R1:W3:Y:S01]  /*12c0*/  LDG.E.U16 R73, desc[UR10][R84.64] ;  /* 0x0000000a54497981 */ /* 0x0002e2000c1e1500 */
[CC--:B0-----:R-:W-:Y:S02]  /*12d0*/  LEA R80, P0, R94.reuse, R4.reuse, 0x1 ;  /* 0x000000045e507211 */ /* 0x0c1fe400078008ff */
[C---:B------:R-:W-:Y:S01]  /*12e0*/  IMAD R92, R17.reuse, 0x4, R78 ;  /* 0x00000004115c7824 */ /* 0x040fe200078e024e */
[----:B------:R0:W3:Y:S01]  /*12f0*/  LDG.E.U16 R74, desc[UR10][R86.64] ;  /* 0x0000000a564a7981 */ /* 0x0000e2000c1e1500 */
[-C--:B------:R-:W-:Y:S02]  /*1300*/  LEA.HI.X.SX32 R81, R94, R3.reuse, 0x1, P0 ;  /* 0x000000035e517211 */ /* 0x080fe400000f0eff */
[C---:B------:R-:W-:Y:S02]  /*1310*/  LEA R88, P0, R96.reuse, R4, 0x1 ;  /* 0x0000000460587211 */ /* 0x040fe400078008ff */
[----:B------:R-:W-:Y:S01]  /*1320*/  LEA R94, R17, R92, 0x2 ;  /* 0x0000005c115e7211 */ /* 0x000fe200078e10ff */
[----:B------:R-:W3:Y:S01]  /*1330*/  LDG.E.U16 R75, desc[UR10][R80.64] ;  /* 0x0000000a504b7981 */ /* 0x000ee2000c1e1500 */
[----:B------:R-:W-:-:S03]  /*1340*/  LEA.HI.X.SX32 R89, R96, R3, 0x1, P0 ;  /* 0x0000000360597211 */ /* 0x000fc600000f0eff */
[----:B------:R-:W-:-:S04]  /*1350*/  IMAD R96, R17, 0x4, R94 ;  /* 0x0000000411607824 */ /* 0x000fc800078e025e */
[----:B------:R-:W-:Y:S01]  /*1360*/  IMAD R98, R17, 0x4, R96 ;  /* 0x0000000411627824 */ /* 0x000fe200078e0260 */
[----:B----4-:R-:W-:-:S04]  /*1370*/  LEA R82, P0, R76, R4, 0x1 ;  /* 0x000000044c527211 */ /* 0x010fc800078008ff */
[----:B------:R-:W-:Y:S02]  /*1380*/  LEA R100, R17, R98, 0x2 ;  /* 0x0000006211647211 */ /* 0x000fe400078e10ff */
[----:B------:R-:W-:-:S03]  /*1390*/  LEA.HI.X.SX32 R83, R76, R3, 0x1, P0 ;  /* 0x000000034c537211 */ /* 0x000fc600000f0eff */
[C---:B------:R-:W-:Y:S01]  /*13a0*/  IMAD R102, R17.reuse, 0x4, R100 ;  /* 0x0000000411667824 */ /* 0x040fe200078e0264 */
[-C--:B-1----:R-:W-:Y:S01]  /*13b0*/  LEA R84, P1, R90, R4.reuse, 0x1 ;  /* 0x000000045a547211 */ /* 0x082fe200078208ff */
[----:B------:R1:W4:Y:S01]  /*13c0*/  LDG.E.U16 R76, desc[UR10][R88.64] ;  /* 0x0000000a584c7981 */ /* 0x000322000c1e1500 */
[-C--:B0-----:R-:W-:Y:S01]  /*13d0*/  LEA R86, P0, R78, R4.reuse, 0x1 ;  /* 0x000000044e567211 */ /* 0x081fe200078008ff */
[C---:B------:R-:W-:Y:S01]  /*13e0*/  IMAD R106, R17.reuse, 0x4, R102 ;  /* 0x00000004116a7824 */ /* 0x040fe200078e0266 */
[-C--:B------:R-:W-:Y:S01]  /*13f0*/  LEA.HI.X.SX32 R85, R90, R3.reuse, 0x1, P1 ;  /* 0x000000035a557211 */ /* 0x080fe200008f0eff */
[----:B------:R-:W4:Y:S01]  /*1400*/  LDG.E.U16 R77, desc[UR10][R82.64] ;  /* 0x0000000a524d7981 */ /* 0x000f22000c1e1500 */
[----:B------:R-:W-:Y:S02]  /*1410*/  LEA.HI.X.SX32 R87, R78, R3, 0x1, P0 ;  /* 0x000000034e577211 */ /* 0x000fe400000f0eff */
[----:B------:R-:W-:Y:S01]  /*1420*/  LEA R90, P0, R92, R4, 0x1 ;  /* 0x000000045c5a7211 */ /* 0x000fe200078008ff */
[----:B------:R0:W4:Y:S01]  /*1430*/  LDG.E.U16 R78, desc[UR10][R84.64] ;  /* 0x0000000a544e7981 */ /* 0x000122000c1e1500 */
[----:B------:R-:W-:-:S02]  /*1440*/  LEA R108, R17, R106, 0x2 ;  /* 0x0000006a116c7211 */ /* 0x000fc400078e10ff */
[-C--:B------:R-:W-:Y:S01]  /*1450*/  LEA.HI.X.SX32 R91, R92, R3.reuse, 0x1, P0 ;  /* 0x000000035c5b7211 */ /* 0x080fe200000f0eff */
[----:B------:R0:W4:Y:S01]  /*1460*/  LDG.E.U16 R79, desc[UR10][R86.64] ;  /* 0x0000000a564f7981 */ /* 0x000122000c1e1500 */
[-C--:B------:R-:W-:Y:S01]  /*1470*/  LEA R92, P1, R96, R4.reuse, 0x1 ;  /* 0x00000004605c7211 */ /* 0x080fe200078208ff */
[C---:B------:R-:W-:Y:S01]  /*1480*/  IMAD R110, R17.reuse, 0x4, R108 ;  /* 0x00000004116e7824 */ /* 0x040fe200078e026c */
[----:B-1----:R-:W-:Y:S01]  /*1490*/  LEA R88, P0, R94, R4, 0x1 ;  /* 0x000000045e587211 */ /* 0x002fe200078008ff */
[----:B------:R1:W4:Y:S01]  /*14a0*/  LDG.E.U16 R80, desc[UR10][R90.64] ;  /* 0x0000000a5a507981 */ /* 0x000322000c1e1500 */
[-C--:B------:R-:W-:Y:S01]  /*14b0*/  LEA.HI.X.SX32 R93, R96, R3.reuse, 0x1, P1 ;  /* 0x00000003605d7211 */ /* 0x080fe200008f0eff */
[----:B------:R-:W-:Y:S01]  /*14c0*/  IMAD R96, R17, 0x4, R110 ;  /* 0x0000000411607824 */ /* 0x000fe200078e026e */
[----:B------:R-:W-:-:S03]  /*14d0*/  LEA.HI.X.SX32 R89, R94, R3, 0x1, P0 ;  /* 0x000000035e597211 */ /* 0x000fc600000f0eff */
[----:B------:R-:W4:Y:S01]  /*14e0*/  LDG.E.U16 R82, desc[UR10][R92.64] ;  /* 0x0000000a5c527981 */ /* 0x000f22000c1e1500 */
[C---:B------:R-:W-:Y:S02]  /*14f0*/  LEA R112, R17.reuse, R96, 0x2 ;  /* 0x0000006011707211 */ /* 0x040fe400078e10ff */
[----:B0-----:R-:W-:Y:S01]  /*1500*/  LEA R84, P0, R98, R4, 0x1 ;  /* 0x0000000462547211 */ /* 0x001fe200078008ff */
[----:B------:R0:W4:Y:S02]  /*1510*/  LDG.E.U16 R81, desc[UR10][R88.64] ;  /* 0x0000000a58517981 */ /* 0x000124000c1e1500 */
[----:B------:R-:W-:-:S04]  /*1520*/  IMAD R114, R17, 0x4, R112 ;  /* 0x0000000411727824 */ /* 0x000fc800078e0270 */
[C---:B------:R-:W-:Y:S01]  /*1530*/  IMAD R116, R17.reuse, 0x4, R114 ;  /* 0x0000000411747824 */ /* 0x040fe200078e0272 */
[----:B------:R-:W-:Y:S02]  /*1540*/  LEA R94, P1, R106, R4, 0x1 ;  /* 0x000000046a5e7211 */ /* 0x000fe400078208ff */
[-C--:B------:R-:W-:Y:S02]  /*1550*/  LEA.HI.X.SX32 R85, R98, R3.reuse, 0x1, P0 ;  /* 0x0000000362557211 */ /* 0x080fe400000f0eff */
[C---:B------:R-:W-:Y:S02]  /*1560*/  LEA R118, R17.reuse, R116, 0x2 ;  /* 0x0000007411767211 */ /* 0x040fe400078e10ff */
[----:B------:R-:W-:Y:S01]  /*1570*/  LEA R86, P0, R100, R4, 0x1 ;  /* 0x0000000464567211 */ /* 0x000fe200078008ff */
[----:B------:R0:W4:Y:S01]  /*1580*/  LDG.E.U16 R83, desc[UR10][R84.64] ;  /* 0x0000000a54537981 */ /* 0x000122000c1e1500 */
[-C--:B------:R-:W-:Y:S01]  /*1590*/  LEA.HI.X.SX32 R95, R106, R3.reuse, 0x1, P1 ;  /* 0x000000036a5f7211 */ /* 0x080fe200008f0eff */
[----:B------:R-:W-:Y:S01]  /*15a0*/  IMAD R106, R17, 0x4, R118 ;  /* 0x00000004116a7824 */ /* 0x000fe200078e0276 */
[----:B------:R-:W-:-:S02]  /*15b0*/  LEA.HI.X.SX32 R87, R100, R3, 0x1, P0 ;  /* 0x0000000364577211 */ /* 0x000fc400000f0eff */
[CC--:B-1----:R-:W-:Y:S01]  /*15c0*/  LEA R90, P0, R102.reuse, R4.reuse, 0x1 ;  /* 0x00000004665a7211 */ /* 0x0c2fe200078008ff */
[C---:B------:R-:W-:Y:S01]  /*15d0*/  IMAD R120, R17.reuse, 0x4, R106 ;  /* 0x0000000411787824 */ /* 0x040fe200078e026a */
[----:B------:R-:W4:Y:S02]  /*15e0*/  LDG.E.U16 R100, desc[UR10][R94.64] ;  /* 0x0000000a5e647981 */ /* 0x000f24000c1e1500 */
[-C--:B------:R-:W-:Y:S02]  /*15f0*/  LEA.HI.X.SX32 R91, R102, R3.reuse, 0x1, P0 ;  /* 0x00000003665b7211 */ /* 0x080fe400000f0eff */
[C---:B0-----:R-:W-:Y:S01]  /*1600*/  LEA R88, P0, R108.reuse, R4, 0x1 ;  /* 0x000000046c587211 */ /* 0x041fe200078008ff */
[----:B------:R0:W4:Y:S01]  /*1610*/  LDG.E.U16 R98, desc[UR10][R86.64] ;  /* 0x0000000a56627981 */ /* 0x000122000c1e1500 */
[C---:B------:R-:W-:Y:S02]  /*1620*/  LEA R122, R17.reuse, R120, 0x2 ;  /* 0x00000078117a7211 */ /* 0x040fe400078e10ff */
[----:B------:R-:W-:Y:S01]  /*1630*/  LEA.HI.X.SX32 R89, R108, R3, 0x1, P0 ;  /* 0x000000036c597211 */ /* 0x000fe200000f0eff */
[----:B------:R-:W4:Y:S01]  /*1640*/  LDG.E.U16 R99, desc[UR10][R90.64] ;  /* 0x0000000a5a637981 */ /* 0x000f22000c1e1500 */
[----:B------:R-:W-:Y:S01]  /*1650*/  LEA R84, P0, R110, R4, 0x1 ;  /* 0x000000046e547211 */ /* 0x000fe200078008ff */
[----:B------:R-:W-:-:S02]  /*1660*/  IMAD R124, R17, 0x4, R122 ;  /* 0x00000004117c7824 */ /* 0x000fc400078e027a */
[----:B------:R1:W4:Y:S01]  /*1670*/  LDG.E.U16 R101, desc[UR10][R88.64] ;  /* 0x0000000a58657981 */ /* 0x000322000c1e1500 */
[----:B------:R-:W-:Y:S01]  /*1680*/  LEA.HI.X.SX32 R85, R110, R3, 0x1, P0 ;  /* 0x000000036e557211 */ /* 0x000fe200000f0eff */
[----:B------:R-:W-:Y:S01]  /*1690*/  IMAD R126, R17, 0x4, R124 ;  /* 0x00000004117e7824 */ /* 0x000fe200078e027c */
[----:B0-----:R-:W-:-:S03]  /*16a0*/  LEA R86, P0, R96, R4, 0x1 ;  /* 0x0000000460567211 */ /* 0x001fc600078008ff */
[----:B------:R0:W4:Y:S01]  /*16b0*/  LDG.E.U16 R102, desc[UR10][R84.64] ;  /* 0x0000000a54667981 */ /* 0x000122000c1e1500 */
[-C--:B------:R-:W-:Y:S02]  /*16c0*/  LEA.HI.X.SX32 R87, R96, R3.reuse, 0x1, P0 ;  /* 0x0000000360577211 */ /* 0x080fe400000f0eff */
[C---:B------:R-:W-:Y:S02]  /*16d0*/  LEA R96, R17.reuse, R126, 0x2 ;  /* 0x0000007e11607211 */ /* 0x040fe400078e10ff */
[C---:B------:R-:W-:Y:S01]  /*16e0*/  LEA R92, P0, R114.reuse, R4, 0x1 ;  /* 0x00000004725c7211 */ /* 0x040fe200078008ff */
[----:B------:R-:W4:Y:S02]  /*16f0*/  LDG.E.U16 R103, desc[UR10][R86.64] ;  /* 0x0000000a56677981 */ /* 0x000f24000c1e1500 */
[----:B------:R-:W-:Y:S01]  /*1700*/  IMAD R128, R17, 0x4, R96 ;  /* 0x0000000411807824 */ /* 0x000fe200078e0260 */
[----:B------:R-:W-:-:S03]  /*1710*/  LEA.HI.X.SX32 R93, R114, R3, 0x1, P0 ;  /* 0x00000003725d7211 */ /* 0x000fc600000f0eff */
[C---:B------:R-:W-:Y:S01]  /*1720*/  IMAD R130, R17.reuse, 0x4, R128 ;  /* 0x0000000411827824 */ /* 0x040fe200078e0280 */
[C---:B-1----:R-:W-:Y:S01]  /*1730*/  LEA R88, P0, R116.reuse, R4, 0x1 ;  /* 0x0000000474587211 */ /* 0x042fe200078008ff */
[----:B------:R1:W4:Y:S03]  /*1740*/  LDG.E.U16 R108, desc[UR10][R92.64] ;  /* 0x0000000a5c6c7981 */ /* 0x000326000c1e1500 */
[C---:B------:R-:W-:Y:S02]  /*1750*/  LEA R114, R17.reuse, R130, 0x2 ;  /* 0x0000008211727211 */ /* 0x040fe400078e10ff */
[-C--:B------:R-:W-:Y:S02]  /*1760*/  LEA.HI.X.SX32 R89, R116, R3.reuse, 0x1, P0 ;  /* 0x0000000374597211 */ /* 0x080fe400000f0eff */
[-C--:B0-----:R-:W-:Y:S01]  /*1770*/  LEA R84, P0, R118, R4.reuse, 0x1 ;  /* 0x0000000476547211 */ /* 0x081fe200078008ff */
[C---:B------:R-:W-:Y:S01]  /*1780*/  IMAD R116, R17.reuse, 0x4, R114 ;  /* 0x0000000411747824 */ /* 0x040fe200078e0272 */
[----:B------:R-:W-:Y:S01]  /*1790*/  LEA R90, P1, R112, R4, 0x1 ;  /* 0x00000004705a7211 */ /* 0x000fe200078208ff */
[----:B------:R0:W4:Y:S01]  /*17a0*/  LDG.E.U16 R109, desc[UR10][R88.64] ;  /* 0x0000000a586d7981 */ /* 0x000122000c1e1500 */
[-C--:B------:R-:W-:Y:S01]  /*17b0*/  LEA.HI.X.SX32 R85, R118, R3.reuse, 0x1, P0 ;  /* 0x0000000376557211 */ /* 0x080fe200000f0eff */
[----:B------:R-:W-:Y:S01]  /*17c0*/  IMAD R118, R17, 0x4, R116 ;  /* 0x0000000411767824 */ /* 0x000fe200078e0274 */
[----:B------:R-:W-:-:S03]  /*17d0*/  LEA.HI.X.SX32 R91, R112, R3, 0x1, P1 ;  /* 0x00000003705b7211 */ /* 0x000fc600008f0eff */
[----:B------:R-:W4:Y:S01]  /*17e0*/  LDG.E.U16 R110, desc[UR10][R84.64] ;  /* 0x0000000a546e7981 */ /* 0x000f22000c1e1500 */
[C---:B------:R-:W-:Y:S02]  /*17f0*/  LEA R132, R17.reuse, R118, 0x2 ;  /* 0x0000007611847211 */ /* 0x040fe400078e10ff */
[CC--:B------:R-:W-:Y:S01]  /*1800*/  LEA R112, P0, R120.reuse, R4.reuse, 0x1 ;  /* 0x0000000478707211 */ /* 0x0c0fe200078008ff */
[----:B------:R0:W4:Y:S02]  /*1810*/  LDG.E.U16 R105, desc[UR10][R90.64] ;  /* 0x0000000a5a697981 */ /* 0x000124000c1e1500 */
[C---:B-1----:R-:W-:Y:S01]  /*1820*/  IMAD R92, R17.reuse, 0x4, R132 ;  /* 0x00000004115c7824 */ /* 0x042fe200078e0284 */
[-C--:B------:R-:W-:Y:S02]  /*1830*/  LEA.HI.X.SX32 R113, R120, R3.reuse, 0x1, P0 ;  /* 0x0000000378717211 */ /* 0x080fe400000f0eff */
[-C--:B------:R-:W-:Y:S01]  /*1840*/  LEA R86, P0, R122, R4.reuse, 0x1 ;  /* 0x000000047a567211 */ /* 0x080fe200078008ff */
[----:B------:R-:W-:Y:S01]  /*1850*/  IMAD R120, R17, 0x4, R92 ;  /* 0x0000000411787824 */ /* 0x000fe200078e025c */
[----:B------:R-:W-:Y:S01]  /*1860*/  LEA R94, P1, R106, R4, 0x1 ;  /* 0x000000046a5e7211 */ /* 0x000fe200078208ff */
[----:B------:R-:W4:Y:S01]  /*1870*/  LDG.E.U16 R112, desc[UR10][R112.64] ;  /* 0x0000000a70707981 */ /* 0x000f22000c1e1500 */
[----:B------:R-:W-:-:S02]  /*1880*/  LEA.HI.X.SX32 R87, R122, R3, 0x1, P0 ;  /* 0x000000037a577211 */ /* 0x000fc400000f0eff */
[C---:B------:R-:W-:Y:S02]  /*1890*/  LEA R122, R17.reuse, R120, 0x2 ;  /* 0x00000078117a7211 */ /* 0x040fe400078e10ff */
[-C--:B0-----:R-:W-:Y:S01]  /*18a0*/  LEA R88, P0, R124, R4.reuse, 0x1 ;  /* 0x000000047c587211 */ /* 0x081fe200078008ff */
[----:B------:R-:W4:Y:S02]  /*18b0*/  LDG.E.U16 R117, desc[UR10][R86.64] ;  /* 0x0000000a56757981 */ /* 0x000f24000c1e1500 */
[C---:B------:R-:W-:Y:S01]  /*18c0*/  IMAD R134, R17.reuse, 0x4, R122 ;  /* 0x0000000411867824 */ /* 0x040fe200078e027a */
[-C--:B------:R-:W-:Y:S02]  /*18d0*/  LEA.HI.X.SX32 R95, R106, R3.reuse, 0x1, P1 ;  /* 0x000000036a5f7211 */ /* 0x080fe400008f0eff */
[----:B------:R-:W-:Y:S01]  /*18e0*/  LEA.HI.X.SX32 R89, R124, R3, 0x1, P0 ;  /* 0x000000037c597211 */ /* 0x000fe200000f0eff */
[----:B------:R-:W-:Y:S01]  /*18f0*/  IMAD R124, R17, 0x4, R134 ;  /* 0x00000004117c7824 */ /* 0x000fe200078e0286 */
[-C--:B------:R-:W-:Y:S01]  /*1900*/  LEA R90, P1, R126, R4.reuse, 0x1 ;  /* 0x000000047e5a7211 */ /* 0x080fe200078208ff */
[----:B------:R0:W4:Y:S01]  /*1910*/  LDG.E.U16 R111, desc[UR10][R94.64] ;  /* 0x0000000a5e6f7981 */ /* 0x000122000c1e1500 */
[----:B------:R-:W-:-:S02]  /*1920*/  LEA R84, P0, R96, R4, 0x1 ;  /* 0x0000000460547211 */ /* 0x000fc400078008ff */
[-C--:B------:R-:W-:Y:S01]  /*1930*/  LEA.HI.X.SX32 R91, R126, R3.reuse, 0x1, P1 ;  /* 0x000000037e5b7211 */ /* 0x080fe200008f0eff */
[----:B------:R-:W4:Y:S01]  /*1940*/  LDG.E.U16 R119, desc[UR10][R88.64] ;  /* 0x0000000a58777981 */ /* 0x000f22000c1e1500 */
[C---:B------:R-:W-:Y:S02]  /*1950*/  LEA R126, R17.reuse, R124, 0x2 ;  /* 0x0000007c117e7211 */ /* 0x040fe400078e10ff */
[-C--:B------:R-:W-:Y:S01]  /*1960*/  LEA.HI.X.SX32 R85, R96, R3.reuse, 0x1, P0 ;  /* 0x0000000360557211 */ /* 0x080fe200000f0eff */
[----:B------:R-:W4:Y:S01]  /*1970*/  LDG.E.U16 R113, desc[UR10][R90.64] ;  /* 0x0000000a5a717981 */ /* 0x000f22000c1e1500 */
[-C--:B0-----:R-:W-:Y:S01]  /*1980*/  LEA R94, P0, R128, R4.reuse, 0x1 ;  /* 0x00000004805e7211 */ /* 0x081fe200078008ff */
[C---:B------:R-:W-:Y:S01]  /*1990*/  IMAD R136, R17.reuse, 0x4, R126 ;  /* 0x0000000411887824 */ /* 0x040fe200078e027e */
[-C--:B------:R-:W-:Y:S01]  /*19a0*/  LEA R106, P1, R118, R4.reuse, 0x1 ;  /* 0x00000004766a7211 */ /* 0x080fe200078208ff */
[----:B------:R-:W4:Y:S01]  /*19b0*/  LDG.E.U16 R121, desc[UR10][R84.64] ;  /* 0x0000000a54797981 */ /* 0x000f22000c1e1500 */
[----:B------:R-:W-:Y:S01]  /*19c0*/  LEA.HI.X.SX32 R95, R128, R3, 0x1, P0 ;  /* 0x00000003805f7211 */ /* 0x000fe200000f0eff */
[----:B------:R-:W-:Y:S01]  /*19d0*/  IMAD R128, R17, 0x4, R136 ;  /* 0x0000000411807824 */ /* 0x000fe200078e0288 */
[----:B------:R-:W-:-:S02]  /*19e0*/  LEA R96, P0, R114, R4, 0x1 ;  /* 0x0000000472607211 */ /* 0x000fc400078008ff */
[-C--:B------:R-:W-:Y:S01]  /*19f0*/  LEA.HI.X.SX32 R107, R118, R3.reuse, 0x1, P1 ;  /* 0x00000003766b7211 */ /* 0x080fe200008f0eff */
[----:B------:R-:W4:Y:S01]  /*1a00*/  LDG.E.U16 R123, desc[UR10][R94.64] ;  /* 0x0000000a5e7b7981 */ /* 0x000f22000c1e1500 */
[C---:B------:R-:W-:Y:S02]  /*1a10*/  LEA R138, R17.reuse, R128, 0x2 ;  /* 0x00000080118a7211 */ /* 0x040fe400078e10ff */
[-C--:B------:R-:W-:Y:S01]  /*1a20*/  LEA.HI.X.SX32 R97, R114, R3.reuse, 0x1, P0 ;  /* 0x0000000372617211 */ /* 0x080fe200000f0eff */
[----:B------:R-:W4:Y:S02]  /*1a30*/  LDG.E.U16 R127, desc[UR10][R106.64] ;  /* 0x0000000a6a7f7981 */ /* 0x000f24000c1e1500 */
[C---:B------:R-:W-:Y:S01]  /*1a40*/  IMAD R140, R17.reuse, 0x4, R138 ;  /* 0x00000004118c7824 */ /* 0x040fe200078e028a */
[C---:B------:R-:W-:Y:S01]  /*1a50*/  LEA R114, P0, R92.reuse, R4, 0x1 ;  /* 0x000000045c727211 */ /* 0x040fe200078008ff */
[----:B------:R0:W4:Y:S02]  /*1a60*/  LDG.E.U16 R125, desc[UR10][R96.64] ;  /* 0x0000000a607d7981 */ /* 0x000124000c1e1500 */
[----:B------:R-:W-:Y:S01]  /*1a70*/  IMAD R118, R17, 0x4, R140 ;  /* 0x0000000411767824 */ /* 0x000fe200078e028c */
[----:B------:R-:W-:-:S04]  /*1a80*/  LEA.HI.X.SX32 R115, R92, R3, 0x1, P0 ;  /* 0x000000035c737211 */ /* 0x000fc800000f0eff */
[----:B------:R-:W-:Y:S01]  /*1a90*/  LEA R142, R17, R118, 0x2 ;  /* 0x00000076118e7211 */ /* 0x000fe200078e10ff */
[----:B------:R1:W4:Y:S01]  /*1aa0*/  LDG.E.U16 R129, desc[UR10][R114.64] ;  /* 0x0000000a72817981 */ /* 0x000322000c1e1500 */
[----:B------:R-:W-:-:S03]  /*1ab0*/  LEA R92, P0, R122, R4, 0x1 ;  /* 0x000000047a5c7211 */ /* 0x000fc600078008ff */
[----:B------:R-:W-:Y:S01]  /*1ac0*/  IMAD R144, R17, 0x4, R142 ;  /* 0x0000000411907824 */ /* 0x000fe200078e028e */
[----:B------:R-:W-:-:S03]  /*1ad0*/  LEA.HI.X.SX32 R93, R122, R3, 0x1, P0 ;  /* 0x000000037a5d7211 */ /* 0x000fc600000f0eff */
[C---:B------:R-:W-:Y:S01]  /*1ae0*/  IMAD R122, R17.reuse, 0x4, R144 ;  /* 0x00000004117a7824 */ /* 0x040fe200078e0290 */
[C---:B------:R-:W-:Y:S01]  /*1af0*/  LEA R86, P1, R124.reuse, R4, 0x1 ;  /* 0x000000047c567211 */ /* 0x040fe200078208ff */
[----:B------:R1:W4:Y:S03]  /*1b00*/  LDG.E.U16 R131, desc[UR10][R92.64] ;  /* 0x0000000a5c837981 */ /* 0x000326000c1e1500 */
[----:B0-----:R-:W-:Y:S02]  /*1b10*/  LEA R96, R17, R122, 0x2 ;  /* 0x0000007a11607211 */ /* 0x001fe400078e10ff */
[----:B------:R-:W-:-:S03]  /*1b20*/  LEA.HI.X.SX32 R87, R124, R3, 0x1, P1 ;  /* 0x000000037c577211 */ /* 0x000fc600008f0eff */
[C---:B------:R-:W-:Y:S01]  /*1b30*/  IMAD R106, R17.reuse, 0x4, R96 ;  /* 0x00000004116a7824 */ /* 0x040fe200078e0260 */
[-C--:B------:R-:W-:Y:S01]  /*1b40*/  LEA R84, P1, R118, R4.reuse, 0x1 ;  /* 0x0000000476547211 */ /* 0x080fe200078208ff */
[----:B------:R0:W4:Y:S02]  /*1b50*/  LDG.E.U16 R133, desc[UR10][R86.64] ;  /* 0x0000000a56857981 */ /* 0x000124000c1e1500 */
[----:B------:R-:W-:Y:S01]  /*1b60*/  IMAD R124, R17, 0x4, R106 ;  /* 0x00000004117c7824 */ /* 0x000fe200078e026a */
[----:B------:R-:W-:-:S04]  /*1b70*/  LEA R88, P0, R136, R4, 0x1 ;  /* 0x0000000488587211 */ /* 0x000fc800078008ff */
[----:B-1----:R-:W-:Y:S02]  /*1b80*/  LEA R114, R17, R124, 0x2 ;  /* 0x0000007c11727211 */ /* 0x002fe400078e10ff */
[----:B------:R-:W-:-:S03]  /*1b90*/  LEA.HI.X.SX32 R85, R118, R3, 0x1, P1 ;  /* 0x0000000376557211 */ /* 0x000fc600008f0eff */
[C---:B------:R-:W-:Y:S01]  /*1ba0*/  IMAD R118, R17.reuse, 0x4, R114 ;  /* 0x0000000411767824 */ /* 0x040fe200078e0272 */
[-C--:B------:R-:W-:Y:S01]  /*1bb0*/  LEA.HI.X.SX32 R89, R136, R3.reuse, 0x1, P0 ;  /* 0x0000000388597211 */ /* 0x080fe200000f0eff */
[----:B------:R-:W4:Y:S01]  /*1bc0*/  LDG.E.U16 R139, desc[UR10][R84.64] ;  /* 0x0000000a548b7981 */ /* 0x000f22000c1e1500 */
[CC--:B------:R-:W-:Y:S01]  /*1bd0*/  LEA R90, P0, R138.reuse, R4.reuse, 0x1 ;  /* 0x000000048a5a7211 */ /* 0x0c0fe200078008ff */
[C---:B------:R-:W-:Y:S02]  /*1be0*/  IMAD R136, R17.reuse, 0x4, R118 ;  /* 0x0000000411887824 */ /* 0x040fe400078e0276 */
[----:B------:R1:W4:Y:S01]  /*1bf0*/  LDG.E.U16 R135, desc[UR10][R88.64] ;  /* 0x0000000a58877981 */ /* 0x000322000c1e1500 */
[-C--:B------:R-:W-:Y:S02]  /*1c00*/  LEA.HI.X.SX32 R91, R138, R3.reuse, 0x1, P0 ;  /* 0x000000038a5b7211 */ /* 0x080fe400000f0eff */
[C---:B------:R-:W-:Y:S02]  /*1c10*/  LEA R92, P0, R144.reuse, R4, 0x1 ;  /* 0x00000004905c7211 */ /* 0x040fe400078008ff */
[----:B------:R-:W-:Y:S01]  /*1c20*/  LEA R138, R17, R136, 0x2 ;  /* 0x00000088118a7211 */ /* 0x000fe200078e10ff */
[----:B------:R1:W4:Y:S01]  /*1c30*/  LDG.E.U16 R137, desc[UR10][R90.64] ;  /* 0x0000000a5a897981 */ /* 0x000322000c1e1500 */
[----:B------:R-:W-:-:S02]  /*1c40*/  LEA.HI.X.SX32 R93, R144, R3, 0x1, P0 ;  /* 0x00000003905d7211 */ /* 0x000fc400000f0eff */
[-C--:B------:R-:W-:Y:S01]  /*1c50*/  LEA R94, P0, R96, R4.reuse, 0x1 ;  /* 0x00000004605e7211 */ /* 0x080fe200078008ff */
[C---:B------:R-:W-:Y:S01]  /*1c60*/  IMAD R144, R17.reuse, 0x4, R138 ;  /* 0x0000000411907824 */ /* 0x040fe200078e028a */
[-C--:B0-----:R-:W-:Y:S01]  /*1c70*/  LEA R86, P1, R124, R4.reuse, 0x1 ;  /* 0x000000047c567211 */ /* 0x081fe200078208ff */
[----:B------:R0:W4:Y:S01]  /*1c80*/  LDG.E.U16 R141, desc[UR10][R92.64] ;  /* 0x0000000a5c8d7981 */ /* 0x000122000c1e1500 */
[-C--:B------:R-:W-:Y:S01]  /*1c90*/  LEA.HI.X.SX32 R95, R96, R3.reuse, 0x1, P0 ;  /* 0x00000003605f7211 */ /* 0x080fe200000f0eff */
[----:B------:R-:W-:Y:S01]  /*1ca0*/  IMAD R96, R17, 0x4, R144 ;  /* 0x0000000411607824 */ /* 0x000fe200078e0290 */
[----:B-1----:R-:W-:Y:S02]  /*1cb0*/  LEA R88, P0, R118, R4, 0x1 ;  /* 0x0000000476587211 */ /* 0x002fe400078008ff */
[-C--:B------:R-:W-:Y:S01]  /*1cc0*/  LEA.HI.X.SX32 R87, R124, R3.reuse, 0x1, P1 ;  /* 0x000000037c577211 */ /* 0x080fe200008f0eff */
[----:B------:R1:W4:Y:S01]  /*1cd0*/  LDG.E.U16 R143, desc[UR10][R94.64] ;  /* 0x0000000a5e8f7981 */ /* 0x000322000c1e1500 */
[----:B------:R-:W-:-:S02]  /*1ce0*/  LEA.HI.X.SX32 R89, R118, R3, 0x1, P0 ;  /* 0x0000000376597211 */ /* 0x000fc400000f0eff */
[----:B------:R-:W-:Y:S01]  /*1cf0*/  LEA R118, R17, R96, 0x2 ;  /* 0x0000006011767211 */ /* 0x000fe200078e10ff */
[----:B------:R5:W4:Y:S01]  /*1d00*/  LDG.E.U16 R145, desc[UR10][R86.64] ;  /* 0x0000000a56917981 */ /* 0x000b22000c1e1500 */
[----:B------:R-:W-:-:S03]  /*1d10*/  LEA R90, P0, R138, R4, 0x1 ;  /* 0x000000048a5a7211 */ /* 0x000fc600078008ff */
[C---:B------:R-:W-:Y:S01]  /*1d20*/  IMAD R124, R17.reuse, 0x4, R118 ;  /* 0x00000004117c7824 */ /* 0x040fe200078e0276 */
[-C--:B------:R-:W-:Y:S01]  /*1d30*/  LEA.HI.X.SX32 R91, R138, R3.reuse, 0x1, P0 ;  /* 0x000000038a5b7211 */ /* 0x080fe200000f0eff */
[----:B------:R-:W4:Y:S03]  /*1d40*/  LDG.E.U16 R147, desc[UR10][R88.64] ;  /* 0x0000000a58937981 */ /* 0x000f26000c1e1500 */
[-C--:B0-----:R-:W-:Y:S01]  /*1d50*/  LEA R92, P0, R124, R4.reuse, 0x1 ;  /* 0x000000047c5c7211 */ /* 0x081fe200078008ff */
[----:B------:R-:W-:Y:S01]  /*1d60*/  IMAD R138, R17, 0x4, R124 ;  /* 0x00000004118a7824 */ /* 0x000fe200078e027c */
[-C--:B------:R-:W-:Y:S01]  /*1d70*/  LEA R84, P1, R96, R4.reuse, 0x1 ;  /* 0x0000000460547211 */ /* 0x080fe200078208ff */
[----:B------:R-:W4:Y:S01]  /*1d80*/  LDG.E.U16 R148, desc[UR10][R90.64] ;  /* 0x0000000a5a947981 */ /* 0x000f22000c1e1500 */
[----:B------:R-:W-:Y:S02]  /*1d90*/  LEA.HI.X.SX32 R93, R124, R3, 0x1, P0 ;  /* 0x000000037c5d7211 */ /* 0x000fe400000f0eff */
[----:B-1----:R-:W-:-:S02]  /*1da0*/  LEA R94, P0, R130, R4, 0x1 ;  /* 0x00000004825e7211 */ /* 0x002fc400078008ff */
[-C--:B------:R-:W-:Y:S01]  /*1db0*/  LEA.HI.X.SX32 R85, R96, R3.reuse, 0x1, P1 ;  /* 0x0000000360557211 */ /* 0x080fe200008f0eff */
[----:B------:R-:W4:Y:S01]  /*1dc0*/  LDG.E.U16 R150, desc[UR10][R92.64] ;  /* 0x0000000a5c967981 */ /* 0x000f22000c1e1500 */
[-C--:B------:R-:W-:Y:S02]  /*1dd0*/  LEA.HI.X.SX32 R95, R130, R3.reuse, 0x1, P0 ;  /* 0x00000003825f7211 */ /* 0x080fe400000f0eff */
[C---:B------:R-:W-:Y:S01]  /*1de0*/  LEA R96, P0, R116.reuse, R4, 0x1 ;  /* 0x0000000474607211 */ /* 0x040fe200078008ff */
[----:B------:R0:W4:Y:S01]  /*1df0*/  LDG.E.U16 R149, desc[UR10][R84.64] ;  /* 0x0000000a54957981 */ /* 0x000122000c1e1500 */
[C---:B------:R-:W-:Y:S02]  /*1e00*/  LEA R146, R17.reuse, R138, 0x2 ;  /* 0x0000008a11927211 */ /* 0x040fe400078e10ff */
[----:B------:R-:W-:Y:S01]  /*1e10*/  LEA.HI.X.SX32 R97, R116, R3, 0x1, P0 ;  /* 0x0000000374617211 */ /* 0x000fe200000f0eff */
[----:B------:R1:W4:Y:S01]  /*1e20*/  LDG.E.U16 R115, desc[UR10][R94.64] ;  /* 0x0000000a5e737981 */ /* 0x000322000c1e1500 */
[----:B-----5:R-:W-:Y:S01]  /*1e30*/  LEA R86, P1, R146, R4, 0x1 ;  /* 0x0000000492567211 */ /* 0x020fe200078208ff */
[----:B------:R-:W-:-:S02]  /*1e40*/  IMAD R17, R17, 0x4, R146 ;  /* 0x0000000411117824 */ /* 0x000fc400078e0292 */
[----:B------:R-:W5:Y:S01]  /*1e50*/  LDG.E.U16 R116, desc[UR10][R96.64] ;  /* 0x0000000a60747981 */ /* 0x000f62000c1e1500 */
[-C--:B0-----:R-:W-:Y:S02]  /*1e60*/  LEA R84, P0, R120, R4.reuse, 0x1 ;  /* 0x0000000478547211 */ /* 0x081fe400078008ff */
[-C--:B------:R-:W-:Y:S02]  /*1e70*/  LEA.HI.X.SX32 R87, R146, R3.reuse, 0x1, P1 ;  /* 0x0000000392577211 */ /* 0x080fe400008f0eff */
[-C--:B------:R-:W-:Y:S02]  /*1e80*/  LEA.HI.X.SX32 R85, R120, R3.reuse, 0x1, P0 ;  /* 0x0000000378557211 */ /* 0x080fe400000f0eff */
[-C--:B------:R-:W-:Y:S01]  /*1e90*/  LEA R88, P1, R132, R4.reuse, 0x1 ;  /* 0x0000000484587211 */ /* 0x080fe200078208ff */
[----:B------:R0:W5:Y:S01]  /*1ea0*/  LDG.E.U16 R151, desc[UR10][R86.64] ;  /* 0x0000000a56977981 */ /* 0x000162000c1e1500 */
[----:B------:R-:W-:Y:S02]  /*1eb0*/  LEA R90, P0, R134, R4, 0x1 ;  /* 0x00000004865a7211 */ /* 0x000fe400078008ff */
[-C--:B------:R-:W-:Y:S01]  /*1ec0*/  LEA.HI.X.SX32 R89, R132, R3.reuse, 0x1, P1 ;  /* 0x0000000384597211 */ /* 0x080fe200008f0eff */
[----:B------:R-:W5:Y:S01]  /*1ed0*/  LDG.E.U16 R124, desc[UR10][R84.64] ;  /* 0x0000000a547c7981 */ /* 0x000f62000c1e1500 */
[----:B------:R-:W-:-:S02]  /*1ee0*/  LEA.HI.X.SX32 R91, R134, R3, 0x1, P0 ;  /* 0x00000003865b7211 */ /* 0x000fc400000f0eff */
[-C--:B------:R-:W-:Y:S01]  /*1ef0*/  LEA R92, P1, R126, R4.reuse, 0x1 ;  /* 0x000000047e5c7211 */ /* 0x080fe200078208ff */
[----:B------:R2:W5:Y:S01]  /*1f00*/  LDG.E.U16 R120, desc[UR10][R88.64] ;  /* 0x0000000a58787981 */ /* 0x000562000c1e1500 */
[-C--:B-1----:R-:W-:Y:S02]  /*1f10*/  LEA R94, P0, R128, R4.reuse, 0x1 ;  /* 0x00000004805e7211 */ /* 0x082fe400078008ff */
[-C--:B------:R-:W-:Y:S02]  /*1f20*/  LEA.HI.X.SX32 R93, R126, R3.reuse, 0x1, P1 ;  /* 0x000000037e5d7211 */ /* 0x080fe400008f0eff */
[-C--:B------:R-:W-:Y:S01]  /*1f30*/  LEA.HI.X.SX32 R95, R128, R3.reuse, 0x1, P0 ;  /* 0x00000003805f7211 */ /* 0x080fe200000f0eff */
[----:B------:R1:W5:Y:S01]  /*1f40*/  LDG.E.U16 R126, desc[UR10][R90.64] ;  /* 0x0000000a5a7e7981 */ /* 0x000362000c1e1500 */
[CC--:B0-----:R-:W-:Y:S02]  /*1f50*/  LEA R86, P1, R17.reuse, R4.reuse, 0x1 ;  /* 0x0000000411567211 */ /* 0x0c1fe400078208ff */
[----:B------:R-:W-:Y:S01]  /*1f60*/  LEA R96, P0, R140, R4, 0x1 ;  /* 0x000000048c607211 */ /* 0x000fe200078008ff */
[----:B------:R-:W5:Y:S01]  /*1f70*/  LDG.E.U16 R128, desc[UR10][R94.64] ;  /* 0x0000000a5e807981 */ /* 0x000f62000c1e1500 */
[----:B------:R-:W-:-:S02]  /*1f80*/  LEA.HI.X.SX32 R87, R17, R3, 0x1, P1 ;  /* 0x0000000311577211 */ /* 0x000fc400008f0eff */
[-C--:B------:R-:W-:Y:S01]  /*1f90*/  LEA.HI.X.SX32 R97, R140, R3.reuse, 0x1, P0 ;  /* 0x000000038c617211 */ /* 0x080fe200000f0eff */
[----:B------:R0:W5:Y:S01]  /*1fa0*/  LDG.E.U16 R17, desc[UR10][R92.64] ;  /* 0x0000000a5c117981 */ /* 0x000162000c1e1500 */
[-C--:B--2---:R-:W-:Y:S02]  /*1fb0*/  LEA R88, P1, R142, R4.reuse, 0x1 ;  /* 0x000000048e587211 */ /* 0x084fe400078208ff */
[-C--:B------:R-:W-:Y:S01]  /*1fc0*/  LEA R84, P0, R122, R4.reuse, 0x1 ;  /* 0x000000047a547211 */ /* 0x080fe200078008ff */
[----:B------:R2:W5:Y:S01]  /*1fd0*/  LDG.E.U16 R132, desc[UR10][R86.64] ;  /* 0x0000000a56847981 */ /* 0x000562000c1e1500 */
[-C--:B------:R-:W-:Y:S02]  /*1fe0*/  LEA.HI.X.SX32 R89, R142, R3.reuse, 0x1, P1 ;  /* 0x000000038e597211 */ /* 0x080fe400008f0eff */
[----:B------:R-:W-:Y:S01]  /*1ff0*/  LEA.HI.X.SX32 R85, R122, R3, 0x1, P0 ;  /* 0x000000037a557211 */ /* 0x000fe200000f0eff */
[----:B------:R3:W5:Y:S01]  /*2000*/  LDG.E.U16 R130, desc[UR10][R96.64] ;  /* 0x0000000a60827981 */ /* 0x000762000c1e1500 */
[----:B-1----:R-:W-:-:S02]  /*2010*/  LEA R90, P1, R106, R4, 0x1 ;  /* 0x000000046a5a7211 */ /* 0x002fc400078208ff */
[-C--:B0-----:R-:W-:Y:S01]  /*2020*/  LEA R92, P0, R114, R4.reuse, 0x1 ;  /* 0x00000004725c7211 */ /* 0x081fe200078008ff */
[----:B------:R-:W5:Y:S01]  /*2030*/  LDG.E.U16 R88, desc[UR10][R88.64] ;  /* 0x0000000a58587981 */ /* 0x000f62000c1e1500 */
[-C--:B------:R-:W-:Y:S02]  /*2040*/  LEA.HI.X.SX32 R91, R106, R3.reuse, 0x1, P1 ;  /* 0x000000036a5b7211 */ /* 0x080fe400008f0eff */
[-C--:B------:R-:W-:Y:S01]  /*2050*/  LEA.HI.X.SX32 R93, R114, R3.reuse, 0x1, P0 ;  /* 0x00000003725d7211 */ /* 0x080fe200000f0eff */
[----:B------:R-:W5:Y:S01]  /*2060*/  LDG.E.U16 R84, desc[UR10][R84.64] ;  /* 0x0000000a54547981 */ /* 0x000f62000c1e1500 */
[-C--:B--2---:R-:W-:Y:S02]  /*2070*/  LEA R86, P0, R136, R4.reuse, 0x1 ;  /* 0x0000000488567211 */ /* 0x084fe400078008ff */
[----:B------:R-:W-:Y:S01]  /*2080*/  LEA R94, P1, R144, R4, 0x1 ;  /* 0x00000004905e7211 */ /* 0x000fe200078208ff */
[----:B------:R-:W2:Y:S01]  /*2090*/  LDG.E.U16 R90, desc[UR10][R90.64] ;  /* 0x0000000a5a5a7981 */ /* 0x000ea2000c1e1500 */
[----:B------:R-:W-:-:S02]  /*20a0*/  LEA.HI.X.SX32 R87, R136, R3, 0x1, P0 ;  /* 0x0000000388577211 */ /* 0x000fc400000f0eff */
[-C--:B------:R-:W-:Y:S01]  /*20b0*/  LEA.HI.X.SX32 R95, R144, R3.reuse, 0x1, P1 ;  /* 0x00000003905f7211 */ /* 0x080fe200008f0eff */
[----:B------:R-:W2:Y:S01]  /*20c0*/  LDG.E.U16 R92, desc[UR10][R92.64] ;  /* 0x0000000a5c5c7981 */ /* 0x000ea2000c1e1500 */
[-C--:B---3--:R-:W-:Y:S02]  /*20d0*/  LEA R96, P0, R118, R4.reuse, 0x1 ;  /* 0x0000000476607211 */ /* 0x088fe400078008ff */
[----:B------:R-:W-:Y:S01]  /*20e0*/  LEA R106, P1, R138, R4, 0x1 ;  /* 0x000000048a6a7211 */ /* 0x000fe200078208ff */
[----:B------:R-:W3:Y:S01]  /*20f0*/  LDG.E.U16 R86, desc[UR10][R86.64] ;  /* 0x0000000a56567981 */ /* 0x000ee2000c1e1500 */
[-C--:B------:R-:W-:Y:S02]  /*2100*/  LEA.HI.X.SX32 R97, R118, R3.reuse, 0x1, P0 ;  /* 0x0000000376617211 */ /* 0x080fe400000f0eff */
[----:B------:R-:W-:Y:S01]  /*2110*/  LEA.HI.X.SX32 R107, R138, R3, 0x1, P1 ;  /* 0x000000038a6b7211 */ /* 0x000fe200008f0eff */
[----:B------:R-:W3:Y:S04]  /*2120*/  LDG.E.U16 R94, desc[UR10][R94.64] ;  /* 0x0000000a5e5e7981 */ /* 0x000ee8000c1e1500 */
[----:B------:R-:W3:Y:S04]  /*2130*/  LDG.E.U16 R96, desc[UR10][R96.64] ;  /* 0x0000000a60607981 */ /* 0x000ee8000c1e1500 */
[----:B------:R-:W3:Y:S01]  /*2140*/  LDG.E.U16 R106, desc[UR10][R106.64] ;  /* 0x0000000a6a6a7981 */ /* 0x000ee2000c1e1500 */
[----:B------:R-:W0:Y:S01]  /*2150*/  S2UR UR6, SR_CgaCtaId ;  /* 0x00000000000679c3 */ /* 0x000e220000008800 */
[----:B------:R-:W-:-:S02]  /*2160*/  LOP3.LUT R3, R104, 0x3f, RZ, 0xc0, !PT ;  /* 0x0000003f68037812 */ /* 0x000fc400078ec0ff */
[----:B------:R-:W-:Y:S01]  /*2170*/  SHF.R.S32.HI R4, RZ, 0x6, R104 ;  /* 0x00000006ff047819 */ /* 0x000fe20000011468 */
[----:B------:R-:W-:Y:S02]  /*2180*/  UMOV UR4, 0x400 ;  /* 0x0000040000047882 */ /* 0x000fe40000000000 */
[----:B------:R-:W-:Y:S01]  /*2190*/  IMAD.SHL.U32 R3, R3, 0x2, RZ ;  /* 0x0000000203037824 */ /* 0x000fe200078e00ff */
[----:B------:R-:W-:-:S04]  /*21a0*/  SGXT R4, R4, 0x1 ;  /* 0x000000010404781a */ /* 0x000fc80000000200 */
[----:B------:R-:W-:-:S04]  /*21b0*/  LOP3.LUT R3, R3, 0x90, R4, 0x78, !PT ;  /* 0x0000009003037812 */ /* 0x000fc800078e7804 */
[----:B------:R-:W-:Y:S01]  /*21c0*/  LOP3.LUT R4, R3, 0x20, RZ, 0x3c, !PT ;  /* 0x0000002003047812 */ /* 0x000fe200078e3cff */
[----:B0-----:R-:W-:-:S09]  /*21d0*/  ULEA UR6, UR6, UR4, 0x18 ;  /* 0x0000000406067291 */ /* 0x001fd2000f8ec03f */
[----:B------:R-:W-:Y:S04]  /*21e0*/  STS.U16 [R3+UR6], R5 ;  /* 0x0000000503007988 */ /* 0x000fe80008000406 */
[----:B------:R-:W-:Y:S04]  /*21f0*/  STS.U16 [R3+UR6+0x200], R6 ;  /* 0x0002000603007988 */ /* 0x000fe80008000406 */
        /* <DEDUP_REMOVED lines=33> */
[----:B----4-:R-:W-:Y:S04]  /*2410*/  STS.U16 [R3+UR6+0x4600], R76 ;  /* 0x0046004c03007988 */ /* 0x010fe80008000406 */
        /* <DEDUP_REMOVED lines=27> */
[----:B-----5:R0:W-:Y:S02]  /*25d0*/  STS.U16 [R3+UR6+0x7e00], R151 ;  /* 0x007e009703007988 */ /* 0x0201e40008000406 */
[----:B0-----:R-:W0:Y:S02]  /*25e0*/  LDC R3, c[0x0][0x280] ;  /* 0x0000a000ff037b82 */ /* 0x001e240000000800 */
[----:B------:R-:W-:Y:S01]  /*25f0*/  STS.U16 [R4+UR6+0x100], R7 ;  /* 0x0001000704007988 */ /* 0x000fe20008000406 */
[----:B------:R-:W-:-:S03]  /*2600*/  IMAD.MOV.U32 R5, RZ, RZ, 0x3f800000 ;  /* 0x3f800000ff057424 */ /* 0x000fc600078e00ff */
[----:B------:R-:W-:Y:S04]  /*2610*/  STS.U16 [R4+UR6+0x300], R8 ;  /* 0x0003000804007988 */ /* 0x000fe80008000406 */
[----:B------:R-:W-:Y:S04]  /*2620*/  STS.U16 [R4+UR6+0x500], R10 ;  /* 0x0005000a04007988 */ /* 0x000fe80008000406 */
[----:B------:R-:W-:Y:S04]  /*2630*/  STS.U16 [R4+UR6+0x700], R12 ;  /* 0x0007000c04007988 */ /* 0x000fe80008000406 */
[----:B------:R-:W-:Y:S04]  /*2640*/  STS.U16 [R4+UR6+0x900], R14 ;  /* 0x0009000e04007988 */ /* 0x000fe80008000406 */
[----:B------:R-:W-:Y:S01]  /*2650*/  STS.U16 [R4+UR6+0xb00], R16 ;  /* 0x000b001004007988 */ /* 0x000fe20008000406 */
[----:B0-----:R-:W-:-:S03]  /*2660*/  ISETP.GE.AND P0, PT, R3, 0x1, PT ;  /* 0x000000010300780c */ /* 0x001fc60003f06270 */
[----:B------:R-:W-:Y:S01]  /*2670*/  STS.U16 [R4+UR6+0xd00], R19 ;  /* 0x000d001304007988 */ /* 0x000fe20008000406 */
[----:B------:R-:W-:-:S03]  /*2680*/  MOV R3, 0x3f800000 ;  /* 0x3f80000000037802 */ /* 0x000fc60000000f00 */
        /* <DEDUP_REMOVED lines=51> */
[----:B--2---:R-:W-:Y:S04]  /*29c0*/  STS.U16 [R4+UR6+0x7300], R90 ;  /* 0x0073005a04007988 */ /* 0x004fe80008000406 */
[----:B------:R-:W-:Y:S04]  /*29d0*/  STS.U16 [R4+UR6+0x7500], R92 ;  /* 0x0075005c04007988 */ /* 0x000fe80008000406 */
[----:B---3--:R-:W-:Y:S04]  /*29e0*/  STS.U16 [R4+UR6+0x7700], R86 ;  /* 0x0077005604007988 */ /* 0x008fe80008000406 */
[----:B------:R-:W-:Y:S04]  /*29f0*/  STS.U16 [R4+UR6+0x7900], R94 ;  /* 0x0079005e04007988 */ /* 0x000fe80008000406 */
[----:B------:R-:W-:Y:S04]  /*2a00*/  STS.U16 [R4+UR6+0x7b00], R96 ;  /* 0x007b006004007988 */ /* 0x000fe80008000406 */
[----:B------:R0:W-:Y:S04]  /*2a10*/  STS.U16 [R4+UR6+0x7d00], R106 ;  /* 0x007d006a04007988 */ /* 0x0001e80008000406 */
[----:B------:R-:W-:Y:S01]  /*2a20*/  STL [R1+0x1c], R3 ;  /* 0x00001c0301007387 */ /* 0x000fe20000100800 */
[----:B0-----:R-:W-:-:S03]  /*2a30*/  MOV R4, 0x3f800000 ;  /* 0x3f80000000047802 */ /* 0x001fc60000000f00 */
[----:B------:R-:W-:Y:S04]  /*2a40*/  STL [R1+0x18], R5 ;  /* 0x0000180501007387 */ /* 0x000fe80000100800 */
[----:B------:R0:W-:Y:S04]  /*2a50*/  STL [R1+0x14], R4 ;  /* 0x0000140401007387 */ /* 0x0001e80000100800 */
[----:B------:R1:W-:Y:S01]  /*2a60*/  STL [R1+0x10], R3 ;  /* 0x0000100301007387 */ /* 0x0003e20000100800 */
[----:B------:R-:W-:Y:S01]  /*2a70*/  IMAD.MOV.U32 R221, RZ, RZ, -0x800000 ;  /* 0xff800000ffdd7424 */ /* 0x000fe200078e00ff */
[----:B------:R-:W-:Y:S01]  /*2a80*/  MOV R219, 0xff800000 ;  /* 0xff80000000db7802 */ /* 0x000fe20000000f00 */
[----:B------:R-:W-:Y:S01]  /*2a90*/  IMAD.MOV.U32 R220, RZ, RZ, -0x800000 ;  /* 0xff800000ffdc7424 */ /* 0x000fe200078e00ff */
[----:B------:R-:W-:Y:S01]  /*2aa0*/  CS2R R100, SRZ ;  /* 0x0000000000647805 */ /* 0x000fe2000001ff00 */
[----:B------:R-:W-:Y:S01]  /*2ab0*/  IMAD.MOV.U32 R218, RZ, RZ, -0x800000 ;  /* 0xff800000ffda7424 */ /* 0x000fe200078e00ff */
[----:B------:R-:W-:-:S02]  /*2ac0*/  CS2R R102, SRZ ;  /* 0x0000000000667805 */ /* 0x000fc4000001ff00 */
[----:B------:R-:W-:Y:S02]  /*2ad0*/  CS2R R96, SRZ ;  /* 0x0000000000607805 */ /* 0x000fe4000001ff00 */
[----:B------:R-:W-:Y:S02]  /*2ae0*/  CS2R R98, SRZ ;  /* 0x0000000000627805 */ /* 0x000fe4000001ff00 */
[----:B------:R-:W-:Y:S02]  /*2af0*/  CS2R R92, SRZ ;  /* 0x00000000005c7805 */ /* 0x000fe4000001ff00 */
[----:B------:R-:W-:Y:S02]  /*2b00*/  CS2R R94, SRZ ;  /* 0x00000000005e7805 */ /* 0x000fe4000001ff00 */
[----:B------:R-:W-:Y:S02]  /*2b10*/  CS2R R88, SRZ ;  /* 0x0000000000587805 */ /* 0x000fe4000001ff00 */
        /* <DEDUP_REMOVED lines=57> */
[----:B0-----:R-:W-:Y:S01]  /*2eb0*/  LOP3.LUT R4, R104, 0x7f, RZ, 0xc0, !PT ;  /* 0x0000007f68047812 */ /* 0x001fe200078ec0ff */
[----:B-1----:R-:W-:Y:S06]  /*2ec0*/  @!P0 BRA `(.L_x_0) ;  /* 0x0000009c00c88947 */ /* 0x002fec0003800000 */
[----:B------:R-:W0:Y:S01]  /*2ed0*/  LDC R7, c[0x0][0x268] ;  /* 0x00009a00ff077b82 */ /* 0x000e220000000800 */
[----:B------:R-:W-:Y:S01]  /*2ee0*/  ULDC.64 UR4, c[0x0][0x260] ;  /* 0x0000980000047ab9 */ /* 0x000fe20000000a00 */
[----:B------:R-:W-:Y:S01]  /*2ef0*/  LOP3.LUT P0, RZ, R104, 0x3, RZ, 0xc0, !PT ;  /* 0x0000000368ff7812 */ /* 0x000fe2000780c0ff */
[----:B------:R-:W-:Y:S01]  /*2f00*/  UIMAD UR4, UR7, UR4, URZ ;  /* 0x00000004070472a4 */ /* 0x000fe2000f8e023f */
[----:B------:R-:W-:Y:S01]  /*2f10*/  IMAD R5, R0, UR5, RZ ;  /* 0x0000000500057c24 */ /* 0x000fe2000f8e02ff */
[----:B------:R-:W-:Y:S02]  /*2f20*/  CS2R R116, SRZ ;  /* 0x0000000000747805 */ /* 0x000fe4000001ff00 */
[----:B------:R-:W-:Y:S01]  /*2f30*/  CS2R R118, SRZ ;  /* 0x0000000000767805 */ /* 0x000fe2000001ff00 */
[----:B------:R-:W-:Y:S01]  /*2f40*/  USHF.L.U32 UR5, UR4, 0x1, URZ ;  /* 0x0000000104057899 */ /* 0x000fe2000800063f */
[----:B------:R-:W1:Y:S01]  /*2f50*/  LDC R93, c[0x0][0x258] ;  /* 0x00009600ff5d7b82 */ /* 0x000e620000000800 */
[C---:B------:R-:W-:Y:S01]  /*2f60*/  SHF.L.U32 R9, R5.reuse, 0x1, RZ ;  /* 0x0000000105097819 */ /* 0x040fe200000006ff */
[----:B------:R-:W-:Y:S01]  /*2f70*/  IMAD.HI R8, R5, 0x2, RZ ;  /* 0x0000000205087827 */ /* 0x000fe200078e02ff */
[----:B------:R-:W-:-:S02]  /*2f80*/  CS2R R192, SRZ ;  /* 0x0000000000c07805 */ /* 0x000fc4000001ff00 */
[----:B------:R-:W-:Y:S02]  /*2f90*/  CS2R R194, SRZ ;  /* 0x0000000000c27805 */ /* 0x000fe4000001ff00 */
[----:B------:R-:W-:Y:S02]  /*2fa0*/  CS2R R188, SRZ ;  /* 0x0000000000bc7805 */ /* 0x000fe4000001ff00 */
[----:B------:R-:W-:Y:S02]  /*2fb0*/  CS2R R190, SRZ ;  /* 0x0000000000be7805 */ /* 0x000fe4000001ff00 */
[----:B------:R-:W-:Y:S01]  /*2fc0*/  CS2R R184, SRZ ;  /* 0x0000000000b87805 */ /* 0x000fe2000001ff00 */
[----:B------:R-:W2:Y:S01]  /*2fd0*/  LDC.64 R96, c[0x0][0x218] ;  /* 0x00008600ff607b82 */ /* 0x000ea20000000a00 */
[----:B------:R-:W-:Y:S02]  /*2fe0*/  CS2R R186, SRZ ;  /* 0x0000000000ba7805 */ /* 0x000fe4000001ff00 */
[----:B------:R-:W-:-:S02]  /*2ff0*/  CS2R R196, SRZ ;  /* 0x0000000000c47805 */ /* 0x000fc4000001ff00 */
[----:B------:R-:W-:Y:S02]  /*3000*/  CS2R R198, SRZ ;  /* 0x0000000000c67805 */ /* 0x000fe4000001ff00 */
[----:B------:R-:W-:Y:S02]  /*3010*/  CS2R R112, SRZ ;  /* 0x0000000000707805 */ /* 0x000fe4000001ff00 */
[----:B------:R-:W-:Y:S02]  /*3020*/  CS2R R114, SRZ ;  /* 0x0000000000727805 */ /* 0x000fe4000001ff00 */
[----:B------:R-:W-:Y:S02]  /*3030*/  CS2R R124, SRZ ;  /* 0x00000000007c7805 */ /* 0x000fe4000001ff00 */
[----:B------:R-:W-:Y:S01]  /*3040*/  CS2R R126, SRZ ;  /* 0x00000000007e7805 */ /* 0x000fe2000001ff00 */
[----:B0-----:R-:W-:Y:S01]  /*3050*/  IMAD R11, R2, R7, RZ ;  /* 0x00000007020b7224 */ /* 0x001fe200078e02ff */
[----:B------:R-:W0:Y:S01]  /*3060*/  LDC.64 R98, c[0x0][0x220] ;  /* 0x00008800ff627b82 */ /* 0x000e220000000a00 */
[----:B------:R-:W-:-:S02]  /*3070*/  CS2R R120, SRZ ;  /* 0x0000000000787805 */ /* 0x000fc4000001ff00 */
[----:B------:R-:W-:Y:S01]  /*3080*/  CS2R R122, SRZ ;  /* 0x00000000007a7805 */ /* 0x000fe2000001ff00 */
[C---:B------:R-:W-:Y:S01]  /*3090*/  IMAD R13, R7.reuse, 0x4, R11 ;  /* 0x00000004070d7824 */ /* 0x040fe200078e020b */
[----:B------:R-:W-:Y:S02]  /*30a0*/  CS2R R132, SRZ ;  /* 0x0000000000847805 */ /* 0x000fe4000001ff00 */
[----:B------:R-:W-:Y:S02]  /*30b0*/  CS2R R134, SRZ ;  /* 0x0000000000867805 */ /* 0x000fe4000001ff00 */
[----:B------:R-:W-:Y:S01]  /*30c0*/  CS2R R128, SRZ ;  /* 0x0000000000807805 */ /* 0x000fe2000001ff00 */
[----:B------:R-:W-:Y:S01]  /*30d0*/  IMAD R15, R7, 0x4, R13 ;  /* 0x00000004070f7824 */ /* 0x000fe200078e020d */
[----:B------:R-:W3:Y:S01]  /*30e0*/  LDC.64 R2, c[0x0][0x250] ;  /* 0x00009400ff027b82 */ /* 0x000ee20000000a00 */
[----:B-1----:R-:W-:Y:S01]  /*30f0*/  IMAD R4, R4, R93, RZ ;  /* 0x0000005d04047224 */ /* 0x002fe200078e02ff */
[----:B------:R-:W-:-:S02]  /*3100*/  CS2R R130, SRZ ;  /* 0x0000000000827805 */ /* 0x000fc4000001ff00 */
[----:B------:R-:W-:Y:S02]  /*3110*/  CS2R R140, SRZ ;  /* 0x00000000008c7805 */ /* 0x000fe4000001ff00 */
[----:B------:R-:W-:Y:S01]  /*3120*/  LEA R17, R7, R15, 0x2 ;  /* 0x0000000f07117211 */ /* 0x000fe200078e10ff */
[----:B------:R-:W-:Y:S01]  /*3130*/  IMAD R0, R93, 0x80, R4 ;  /* 0x000000805d007824 */ /* 0x000fe200078e0204 */
[----:B------:R-:W-:Y:S02]  /*3140*/  CS2R R142, SRZ ;  /* 0x00000000008e7805 */ /* 0x000fe4000001ff00 */
[----:B------:R-:W-:Y:S02]  /*3150*/  CS2R R136, SRZ ;  /* 0x0000000000887805 */ /* 0x000fe4000001ff00 */
[----:B------:R-:W-:Y:S01]  /*3160*/  CS2R R138, SRZ ;  /* 0x00000000008a7805 */ /* 0x000fe2000001ff00 */
[----:B------:R-:W-:Y:S01]  /*3170*/  IMAD R19, R7, 0x4, R17 ;  /* 0x0000000407137824 */ /* 0x000fe200078e0211 */
[----:B------:R-:W-:-:S02]  /*3180*/  CS2R R148, SRZ ;  /* 0x0000000000947805 */ /* 0x000fc4000001ff00 */
[----:B------:R-:W-:Y:S02]  /*3190*/  CS2R R150, SRZ ;  /* 0x0000000000967805 */ /* 0x000fe4000001ff00 */
[----:B------:R-:W-:Y:S01]  /*31a0*/  CS2R R144, SRZ ;  /* 0x0000000000907805 */ /* 0x000fe2000001ff00 */
[----:B------:R-:W-:Y:S01]  /*31b0*/  IMAD R21, R7, 0x4, R19 ;  /* 0x0000000407157824 */ /* 0x000fe200078e0213 */
[----:B------:R-:W-:Y:S02]  /*31c0*/  CS2R R146, SRZ ;  /* 0x0000000000927805 */ /* 0x000fe4000001ff00 */
[----:B------:R-:W-:Y:S02]  /*31d0*/  CS2R R156, SRZ ;  /* 0x00000000009c7805 */ /* 0x000fe4000001ff00 */
[----:B0-----:R-:W-:Y:S01]  /*31e0*/  IADD3 R6, P4, P5, R9, UR5, R98 ;  /* 0x0000000509067c10 */ /* 0x001fe2000fd9e062 */
[----:B------:R-:W-:Y:S01]  /*31f0*/  UIMAD.WIDE UR4, UR4, 0x2, URZ ;  /* 0x00000002040478a5 */ /* 0x000fe2000f8e023f */
[----:B------:R-:W-:-:S02]  /*3200*/  LEA R23, R7, R21, 0x2 ;  /* 0x0000001507177211 */ /* 0x000fc400078e10ff */
[----:B------:R-:W-:Y:S02]  /*3210*/  CS2R R158, SRZ ;  /* 0x00000000009e7805 */ /* 0x000fe4000001ff00 */
[----:B------:R-:W-:Y:S02]  /*3220*/  CS2R R152, SRZ ;  /* 0x0000000000987805 */ /* 0x000fe4000001ff00 */
[----:B------:R-:W-:Y:S02]  /*3230*/  CS2R R154, SRZ ;  /* 0x00000000009a7805 */ /* 0x000fe4000001ff00 */
[----:B------:R-:W-:Y:S01]  /*3240*/  CS2R R164, SRZ ;  /* 0x0000000000a47805 */ /* 0x000fe2000001ff00 */
[C---:B------:R-:W-:Y:S01]  /*3250*/  IMAD R25, R7.reuse, 0x4, R23 ;  /* 0x0000000407197824 */ /* 0x040fe200078e0217 */
[----:B------:R-:W-:Y:S01]  /*3260*/  CS2R R166, SRZ ;  /* 0x0000000000a67805 */ /* 0x000fe2000001ff00 */
[----:B---3--:R-:W-:Y:S01]  /*3270*/  IMAD R2, R2, UR7, RZ ;  /* 0x0000000702027c24 */ /* 0x008fe2000f8e02ff */
[----:B------:R-:W-:Y:S01]  /*3280*/  CS2R R180, SRZ ;  /* 0x0000000000b47805 */ /* 0x000fe2000001ff00 */
[----:B------:R-:W-:Y:S01]  /*3290*/  IMAD R27, R7, 0x4, R25 ;  /* 0x00000004071b7824 */ /* 0x000fe200078e0219 */
[----:B------:R-:W-:-:S02]  /*32a0*/  CS2R R182, SRZ ;  /* 0x0000000000b67805 */ /* 0x000fc4000001ff00 */
[----:B------:R-:W-:Y:S02]  /*32b0*/  CS2R R160, SRZ ;  /* 0x0000000000a07805 */ /* 0x000fe4000001ff00 */
[C---:B--2---:R-:W-:Y:S02]  /*32c0*/  LEA R209, P1, R2.reuse, R96, 0x1 ;  /* 0x0000006002d17211 */ /* 0x044fe400078208ff */
[----:B------:R-:W-:Y:S02]  /*32d0*/  CS2R R162, SRZ ;  /* 0x0000000000a27805 */ /* 0x000fe4000001ff00 */
[----:B------:R-:W-:Y:S02]  /*32e0*/  LEA R29, R7, R27, 0x2 ;  /* 0x0000001b071d7211 */ /* 0x000fe400078e10ff */
[----:B------:R-:W-:Y:S02]  /*32f0*/  CS2R R176, SRZ ;  /* 0x0000000000b07805 */ /* 0x000fe4000001ff00 */
[----:B------:R-:W-:Y:S01]  /*3300*/  LEA.HI.X.SX32 R97, R2, R97, 0x1, P1 ;  /* 0x0000006102617211 */ /* 0x000fe200008f0eff */
[----:B------:R-:W-:Y:S01]  /*3310*/  IMAD R2, R93, 0x80, R0 ;  /* 0x000000805d027824 */ /* 0x000fe200078e0200 */
[-C--:B------:R-:W-:Y:S01]  /*3320*/  LEA R214, P1, R4, R209.reuse, 0x1 ;  /* 0x000000d104d67211 */ /* 0x080fe200078208ff */
[----:B------:R-:W-:Y:S01]  /*3330*/  IMAD R31, R7, 0x4, R29 ;  /* 0x00000004071f7824 */ /* 0x000fe200078e021d */
[----:B------:R-:W-:-:S02]  /*3340*/  LEA R212, P2, R0, R209, 0x1 ;  /* 0x000000d100d47211 */ /* 0x000fc400078408ff */
[----:B------:R-:W-:Y:S02]  /*3350*/  CS2R R178, SRZ ;  /* 0x0000000000b27805 */ /* 0x000fe4000001ff00 */
[----:B------:R-:W-:Y:S01]  /*3360*/  LEA.HI.X.SX32 R215, R4, R97, 0x1, P1 ;  /* 0x0000006104d77211 */ /* 0x000fe200008f0eff */
[----:B------:R-:W-:Y:S01]  /*3370*/  IMAD R33, R7, 0x4, R31 ;  /* 0x0000000407217824 */ /* 0x000fe200078e021f */
[----:B------:R-:W-:Y:S02]  /*3380*/  LEA R5, R93, R2, 0x7 ;  /* 0x000000025d057211 */ /* 0x000fe400078e38ff */
[----:B------:R-:W-:Y:S02]  /*3390*/  CS2R R172, SRZ ;  /* 0x0000000000ac7805 */ /* 0x000fe4000001ff00 */
[----:B------:R-:W-:Y:S02]  /*33a0*/  LEA R210, P1, R2, R209, 0x1 ;  /* 0x000000d102d27211 */ /* 0x000fe400078208ff */
[----:B------:R-:W-:-:S02]  /*33b0*/  CS2R R174, SRZ ;  /* 0x0000000000ae7805 */ /* 0x000fc4000001ff00 */
[----:B------:R-:W-:Y:S02]  /*33c0*/  LEA R35, R7, R33, 0x2 ;  /* 0x0000002107237211 */ /* 0x000fe400078e10ff */
[----:B------:R-:W-:Y:S02]  /*33d0*/  CS2R R168, SRZ ;  /* 0x0000000000a87805 */ /* 0x000fe4000001ff00 */
[----:B------:R-:W-:Y:S02]  /*33e0*/  LEA R208, P3, R5, R209, 0x1 ;  /* 0x000000d105d07211 */ /* 0x000fe400078608ff */
[----:B------:R-:W-:Y:S02]  /*33f0*/  CS2R R170, SRZ ;  /* 0x0000000000aa7805 */ /* 0x000fe4000001ff00 */
[-C--:B------:R-:W-:Y:S01]  /*3400*/  LEA.HI.X.SX32 R213, R0, R97.reuse, 0x1, P2 ;  /* 0x0000006100d57211 */ /* 0x080fe200010f0eff */
[C---:B------:R-:W-:Y:S01]  /*3410*/  IMAD R37, R7.reuse, 0x4, R35 ;  /* 0x0000000407257824 */ /* 0x040fe200078e0223 */
[-C--:B------:R-:W-:Y:S01]  /*3420*/  LEA.HI.X.SX32 R211, R2, R97.reuse, 0x1, P1 ;  /* 0x0000006102d37211 */ /* 0x080fe200008f0eff */
[----:B------:R-:W-:Y:S01]  /*3430*/  UMOV UR4, URZ ;  /* 0x0000003f00047c82 */ /* 0x000fe20008000000 */
[----:B------:R-:W-:Y:S01]  /*3440*/  IADD3.X R0, R8, UR5, R99, P4, P5 ;  /* 0x0000000508007c10 */ /* 0x000fe2000a7ea463 */
[----:B------:R-:W-:Y:S01]  /*3450*/  IMAD R39, R7, 0x4, R37 ;  /* 0x0000000407277824 */ /* 0x000fe200078e0225 */
[----:B------:R-:W-:Y:S01]  /*3460*/  LEA R106, P1, R11, R6, 0x1 ;  /* 0x000000060b6a7211 */ /* 0x000fe200078208ff */
[----:B------:R-:W-:Y:S01]  /*3470*/  ULDC UR9, c[0x0][0x238] ;  /* 0x00008e0000097ab9 */ /* 0x000fe20000000800 */
[----:B------:R-:W-:-:S02]  /*3480*/  LEA.HI.X.SX32 R209, R5, R97, 0x1, P3 ;  /* 0x0000006105d17211 */ /* 0x000fc400018f0eff */
[----:B------:R-:W-:Y:S02]  /*3490*/  LEA R41, R7, R39, 0x2 ;  /* 0x0000002707297211 */ /* 0x000fe400078e10ff */
[-C--:B------:R-:W-:Y:S02]  /*34a0*/  LEA R102, P2, R13, R6.reuse, 0x1 ;  /* 0x000000060d667211 */ /* 0x080fe400078408ff */
[----:B------:R-:W-:Y:S01]  /*34b0*/  LEA R100, P3, R15, R6, 0x1 ;  /* 0x000000060f647211 */ /* 0x000fe200078608ff */
[----:B------:R-:W-:Y:S01]  /*34c0*/  IMAD R43, R7, 0x4, R41 ;  /* 0x00000004072b7824 */ /* 0x000fe200078e0229 */
[----:B------:R-:W-:Y:S02]  /*34d0*/  LEA.HI.X.SX32 R107, R11, R0, 0x1, P1 ;  /* 0x000000000b6b7211 */ /* 0x000fe400008f0eff */
[----:B------:R-:W-:Y:S01]  /*34e0*/  LEA R98, P1, R17, R6, 0x1 ;  /* 0x0000000611627211 */ /* 0x000fe200078208ff */
[----:B------:R-:W-:Y:S01]  /*34f0*/  IMAD R45, R7, 0x4, R43 ;  /* 0x00000004072d7824 */ /* 0x000fe200078e022b */
[-C--:B------:R-:W-:Y:S01]  /*3500*/  LEA.HI.X.SX32 R103, R13, R0.reuse, 0x1, P2 ;  /* 0x000000000d677211 */ /* 0x080fe200010f0eff */
[----:B------:R-:W-:Y:S01]  /*3510*/  STL.64 [R1+0x420], R106 ;  /* 0x0004206a01007387 */ /* 0x000fe20000100a00 */
[----:B------:R-:W-:-:S02]  /*3520*/  LEA.HI.X.SX32 R101, R15, R0, 0x1, P3 ;  /* 0x000000000f657211 */ /* 0x000fc400018f0eff */
[----:B------:R-:W-:Y:S01]  /*3530*/  LEA R47, R7, R45, 0x2 ;  /* 0x0000002d072f7211 */ /* 0x000fe200078e10ff */
[----:B------:R0:W-:Y:S01]  /*3540*/  STL.64 [R1+0x418], R102 ;  /* 0x0004186601007387 */ /* 0x0001e20000100a00 */
[----:B------:R-:W-:-:S03]  /*3550*/  LEA.HI.X.SX32 R99, R17, R0, 0x1, P1 ;  /* 0x0000000011637211 */ /* 0x000fc600008f0eff */
[C---:B------:R-:W-:Y:S01]  /*3560*/  IMAD R49, R7.reuse, 0x4, R47 ;  /* 0x0000000407317824 */ /* 0x040fe200078e022f */
[----:B------:R1:W-:Y:S03]  /*3570*/  STL.64 [R1+0x410], R100 ;  /* 0x0004106401007387 */ /* 0x0003e60000100a00 */
[----:B------:R-:W-:Y:S01]  /*3580*/  IMAD R51, R7, 0x4, R49 ;  /* 0x0000000407337824 */ /* 0x000fe200078e0231 */
[----:B------:R2:W-:Y:S01]  /*3590*/  STL.64 [R1+0x408], R98 ;  /* 0x0004086201007387 */ /* 0x0005e20000100a00 */
[----:B0-----:R-:W-:-:S03]  /*35a0*/  LEA R102, P1, R19, R6, 0x1 ;  /* 0x0000000613667211 */ /* 0x001fc600078208ff */
[----:B------:R-:W-:Y:S02]  /*35b0*/  LEA R53, R7, R51, 0x2 ;  /* 0x0000003307357211 */ /* 0x000fe400078e10ff */
[----:B------:R-:W-:Y:S02]  /*35c0*/  LEA.HI.X.SX32 R103, R19, R0, 0x1, P1 ;  /* 0x0000000013677211 */ /* 0x000fe400008f0eff */
[-C--:B-1----:R-:W-:Y:S01]  /*35d0*/  LEA R100, P2, R21, R6.reuse, 0x1 ;  /* 0x0000000615647211 */ /* 0x082fe200078408ff */
[----:B------:R-:W-:Y:S01]  /*35e0*/  IMAD R55, R7, 0x4, R53 ;  /* 0x0000000407377824 */ /* 0x000fe200078e0235 */
[----:B--2---:R-:W-:Y:S01]  /*35f0*/  LEA R98, P3, R23, R6, 0x1 ;  /* 0x0000000617627211 */ /* 0x004fe200078608ff */
[----:B------:R0:W-:Y:S02]  /*3600*/  STL.64 [R1+0x400], R102 ;  /* 0x0004006601007387 */ /* 0x0001e40000100a00 */
[----:B------:R-:W-:Y:S01]  /*3610*/  IMAD R57, R7, 0x4, R55 ;  /* 0x0000000407397824 */ /* 0x000fe200078e0237 */
[----:B------:R-:W-:-:S02]  /*3620*/  LEA.HI.X.SX32 R101, R21, R0, 0x1, P2 ;  /* 0x0000000015657211 */ /* 0x000fc400010f0eff */
[----:B------:R-:W-:Y:S02]  /*3630*/  LEA.HI.X.SX32 R99, R23, R0, 0x1, P3 ;  /* 0x0000000017637211 */ /* 0x000fe400018f0eff */
[----:B------:R-:W-:Y:S01]  /*3640*/  LEA R59, R7, R57, 0x2 ;  /* 0x00000039073b7211 */ /* 0x000fe200078e10ff */
[----:B------:R1:W-:Y:S01]  /*3650*/  STL.64 [R1+0x3f8], R100 ;  /* 0x0003f86401007387 */ /* 0x0003e20000100a00 */
[----:B------:R-:W-:-:S03]  /*3660*/  LEA R20, P3, R29, R6, 0x1 ;  /* 0x000000061d147211 */ /* 0x000fc600078608ff */
[----:B------:R-:W-:Y:S01]  /*3670*/  IMAD R61, R7, 0x4, R59 ;  /* 0x00000004073d7824 */ /* 0x000fe200078e023b */
[----:B------:R2:W-:Y:S01]  /*3680*/  STL.64 [R1+0x3f0], R98 ;  /* 0x0003f06201007387 */ /* 0x0005e20000100a00 */
[----:B------:R-:W-:Y:S02]  /*3690*/  LEA.HI.X.SX32 R21, R29, R0, 0x1, P3 ;  /* 0x000000001d157211 */ /* 0x000fe400018f0eff */
[----:B0-----:R-:W-:Y:S01]  /*36a0*/  CS2R R102, SRZ ;  /* 0x0000000000667805 */ /* 0x001fe2000001ff00 */
[----:B------:R-:W-:Y:S01]  /*36b0*/  IMAD R63, R7, 0x4, R61 ;  /* 0x00000004073f7824 */ /* 0x000fe200078e023d */
[-C--:B------:R-:W-:Y:S01]  /*36c0*/  LEA R24, P3, R35, R6.reuse, 0x1 ;  /* 0x0000000623187211 */ /* 0x080fe200078608ff */
[----:B------:R-:W-:Y:S01]  /*36d0*/  STL.64 [R1+0x3d8], R20 ;  /* 0x0003d81401007387 */ /* 0x000fe20000100a00 */
[----:B-1----:R-:W-:Y:S02]  /*36e0*/  LEA R100, P1, R25, R6, 0x1 ;  /* 0x0000000619647211 */ /* 0x002fe400078208ff */
[----:B------:R-:W-:-:S02]  /*36f0*/  LEA R65, R7, R63, 0x2 ;  /* 0x0000003f07417211 */ /* 0x000fc400078e10ff */
[----:B------:R-:W-:Y:S02]  /*3700*/  LEA.HI.X.SX32 R101, R25, R0, 0x1, P1 ;  /* 0x0000000019657211 */ /* 0x000fe400008f0eff */
[----:B--2---:R-:W-:Y:S01]  /*3710*/  LEA R98, P2, R27, R6, 0x1 ;  /* 0x000000061b627211 */ /* 0x004fe200078408ff */
[----:B------:R-:W-:Y:S01]  /*3720*/  IMAD R67, R7, 0x4, R65 ;  /* 0x0000000407437824 */ /* 0x000fe200078e0241 */
[-C--:B------:R-:W-:Y:S01]  /*3730*/  LEA.HI.X.SX32 R25, R35, R0.reuse, 0x1, P3 ;  /* 0x0000000023197211 */ /* 0x080fe200018f0eff */
[----:B------:R0:W-:Y:S01]  /*3740*/  STL.64 [R1+0x3e8], R100 ;  /* 0x0003e86401007387 */ /* 0x0001e20000100a00 */
[----:B------:R-:W-:Y:S01]  /*3750*/  LEA.HI.X.SX32 R99, R27, R0, 0x1, P2 ;  /* 0x000000001b637211 */ /* 0x000fe200010f0eff */
[----:B------:R-:W-:Y:S01]  /*3760*/  IMAD R69, R7, 0x4, R67 ;  /* 0x0000000407457824 */ /* 0x000fe200078e0243 */
[-C--:B------:R-:W-:Y:S02]  /*3770*/  LEA R26, P2, R33, R6.reuse, 0x1 ;  /* 0x00000006211a7211 */ /* 0x080fe400078408ff */
[----:B------:R-:W-:Y:S01]  /*3780*/  LEA R28, P3, R41, R6, 0x1 ;  /* 0x00000006291c7211 */ /* 0x000fe200078608ff */
[----:B------:R1:W-:Y:S01]  /*3790*/  STL.64 [R1+0x3e0], R98 ;  /* 0x0003e06201007387 */ /* 0x0003e20000100a00 */
[----:B------:R-:W-:-:S02]  /*37a0*/  LEA R71, R7, R69, 0x2 ;  /* 0x0000004507477211 */ /* 0x000fc400078e10ff */
[-C--:B------:R-:W-:Y:S01]  /*37b0*/  LEA.HI.X.SX32 R27, R33, R0.reuse, 0x1, P2 ;  /* 0x00000000211b7211 */ /* 0x080fe200010f0eff */
[----:B------:R-:W-:Y:S01]  /*37c0*/  STL.64 [R1+0x3c0], R24 ;  /* 0x0003c01801007387 */ /* 0x000fe20000100a00 */
[----:B------:R-:W-:Y:S01]  /*37d0*/  LEA.HI.X.SX32 R29, R41, R0, 0x1, P3 ;  /* 0x00000000291d7211 */ /* 0x000fe200018f0eff */
[----:B------:R-:W-:Y:S01]  /*37e0*/  IMAD R73, R7, 0x4, R71 ;  /* 0x0000000407497824 */ /* 0x000fe200078e0247 */
[-C--:B------:R-:W-:Y:S02]  /*37f0*/  LEA R30, P2, R39, R6.reuse, 0x1 ;  /* 0x00000006271e7211 */ /* 0x080fe400078408ff */
[----:B0-----:R-:W-:Y:S01]  /*3800*/  CS2R R100, SRZ ;  /* 0x0000000000647805 */ /* 0x001fe2000001ff00 */
[----:B------:R-:W-:Y:S01]  /*3810*/  IMAD R75, R7, 0x4, R73 ;  /* 0x00000004074b7824 */ /* 0x000fe200078e0249 */
[----:B-1----:R-:W-:-:S04]  /*3820*/  LEA R98, P1, R31, R6, 0x1 ;  /* 0x000000061f627211 */ /* 0x002fc800078208ff */
[----:B------:R-:W-:Y:S02]  /*3830*/  LEA R77, R7, R75, 0x2 ;  /* 0x0000004b074d7211 */ /* 0x000fe400078e10ff */
[----:B------:R-:W-:Y:S02]  /*3840*/  LEA.HI.X.SX32 R99, R31, R0, 0x1, P1 ;  /* 0x000000001f637211 */ /* 0x000fe400008f0eff */
[----:B------:R-:W-:Y:S01]  /*3850*/  LEA R32, P1, R37, R6, 0x1 ;  /* 0x0000000625207211 */ /* 0x000fe200078208ff */
[----:B------:R-:W-:Y:S01]  /*3860*/  IMAD R79, R7, 0x4, R77 ;  /* 0x00000004074f7824 */ /* 0x000fe200078e024d */
[-C--:B------:R-:W-:Y:S01]  /*3870*/  LEA.HI.X.SX32 R31, R39, R0.reuse, 0x1, P2 ;  /* 0x00000000271f7211 */ /* 0x080fe200010f0eff */
[----:B------:R0:W-:Y:S01]  /*3880*/  STL.64 [R1+0x3d0], R98 ;  /* 0x0003d06201007387 */ /* 0x0001e20000100a00 */
[----:B------:R-:W-:Y:S01]  /*3890*/  LEA.HI.X.SX32 R33, R37, R0, 0x1, P1 ;  /* 0x0000000025217211 */ /* 0x000fe200008f0eff */
[----:B------:R-:W-:Y:S01]  /*38a0*/  IMAD R81, R7, 0x4, R79 ;  /* 0x0000000407517824 */ /* 0x000fe200078e024f */
[-C--:B------:R-:W-:Y:S01]  /*38b0*/  LEA R36, P1, R43, R6.reuse, 0x1 ;  /* 0x000000062b247211 */ /* 0x080fe200078208ff */
[----:B------:R-:W-:Y:S01]  /*38c0*/  STL.64 [R1+0x3c8], R26 ;  /* 0x0003c81a01007387 */ /* 0x000fe20000100a00 */
[----:B------:R-:W-:-:S02]  /*38d0*/  LEA R34, P2, R45, R6, 0x1 ;  /* 0x000000062d227211 */ /* 0x000fc400078408ff */
[----:B------:R-:W-:Y:S01]  /*38e0*/  LEA R83, R7, R81, 0x2 ;  /* 0x0000005107537211 */ /* 0x000fe200078e10ff */
[----:B------:R-:W-:Y:S01]  /*38f0*/  STL.64 [R1+0x3a8], R28 ;  /* 0x0003a81c01007387 */ /* 0x000fe20000100a00 */
[----:B------:R-:W-:Y:S02]  /*3900*/  LEA.HI.X.SX32 R37, R43, R0, 0x1, P1 ;  /* 0x000000002b257211 */ /* 0x000fe400008f0eff */
[----:B------:R-:W-:Y:S01]  /*3910*/  LEA R40, P1, R49, R6, 0x1 ;  /* 0x0000000631287211 */ /* 0x000fe200078208ff */
[----:B------:R-:W-:Y:S01]  /*3920*/  IMAD R85, R7, 0x4, R83 ;  /* 0x0000000407557824 */ /* 0x000fe200078e0253 */
[----:B------:R1:W-:Y:S01]  /*3930*/  STL.64 [R1+0x3b8], R32 ;  /* 0x0003b82001007387 */ /* 0x0003e20000100a00 */
[-C--:B------:R-:W-:Y:S02]  /*3940*/  LEA.HI.X.SX32 R35, R45, R0.reuse, 0x1, P2 ;  /* 0x000000002d237211 */ /* 0x080fe400010f0eff */
[----:B0-----:R-:W-:Y:S01]  /*3950*/  CS2R R98, SRZ ;  /* 0x0000000000627805 */ /* 0x001fe2000001ff00 */
[----:B------:R-:W-:Y:S01]  /*3960*/  IMAD R87, R7, 0x4, R85 ;  /* 0x0000000407577824 */ /* 0x000fe200078e0255 */
[----:B------:R-:W-:Y:S01]  /*3970*/  STL.64 [R1+0x3b0], R30 ;  /* 0x0003b01e01007387 */ /* 0x000fe20000100a00 */
[----:B------:R-:W-:-:S02]  /*3980*/  LEA.HI.X.SX32 R41, R49, R0, 0x1, P1 ;  /* 0x0000000031297211 */ /* 0x000fc400008f0eff */
[----:B------:R-:W-:Y:S01]  /*3990*/  IMAD R89, R7, 0x4, R87 ;  /* 0x0000000407597824 */ /* 0x000fe200078e0257 */
[-C--:B------:R-:W-:Y:S02]  /*39a0*/  LEA R38, P2, R51, R6.reuse, 0x1 ;  /* 0x0000000633267211 */ /* 0x080fe400078408ff */
[-C--:B------:R-:W-:Y:S02]  /*39b0*/  LEA R44, P1, R55, R6.reuse, 0x1 ;  /* 0x00000006372c7211 */ /* 0x080fe400078208ff */
[----:B------:R-:W-:Y:S02]  /*39c0*/  LEA R9, R7, R89, 0x2 ;  /* 0x0000005907097211 */ /* 0x000fe400078e10ff */
[----:B-1----:R-:W-:Y:S02]  /*39d0*/  LEA R32, P3, R47, R6, 0x1 ;  /* 0x000000062f207211 */ /* 0x002fe400078608ff */
[-C--:B------:R-:W-:Y:S01]  /*39e0*/  LEA.HI.X.SX32 R39, R51, R0.reuse, 0x1, P2 ;  /* 0x0000000033277211 */ /* 0x080fe200010f0eff */
[----:B------:R-:W-:Y:S01]  /*39f0*/  IMAD R91, R7, 0x4, R9 ;  /* 0x00000004075b7824 */ /* 0x000fe200078e0209 */
[----:B------:R-:W-:-:S02]  /*3a00*/  LEA.HI.X.SX32 R33, R47, R0, 0x1, P3 ;  /* 0x000000002f217211 */ /* 0x000fc400018f0eff */
[----:B------:R-:W-:Y:S01]  /*3a10*/  LEA.HI.X.SX32 R45, R55, R0, 0x1, P1 ;  /* 0x00000000372d7211 */ /* 0x000fe200008f0eff */
[----:B------:R-:W-:Y:S01]  /*3a20*/  IMAD R93, R7, 0x4, R91 ;  /* 0x00000004075d7824 */ /* 0x000fe200078e025b */
[-C--:B------:R-:W-:Y:S01]  /*3a30*/  LEA R42, P2, R57, R6.reuse, 0x1 ;  /* 0x00000006392a7211 */ /* 0x080fe200078408ff */
[----:B------:R-:W-:Y:S01]  /*3a40*/  STL.64 [R1+0x390], R32 ;  /* 0x0003902001007387 */ /* 0x000fe20000100a00 */
[----:B------:R-:W-:Y:S01]  /*3a50*/  LEA R48, P1, R61, R6, 0x1 ;  /* 0x000000063d307211 */ /* 0x000fe200078208ff */
[----:B------:R-:W-:Y:S01]  /*3a60*/  IMAD R95, R7, 0x4, R93 ;  /* 0x00000004075f7824 */ /* 0x000fe200078e025d */
[-C--:B------:R-:W-:Y:S01]  /*3a70*/  LEA.HI.X.SX32 R43, R57, R0.reuse, 0x1, P2 ;  /* 0x00000000392b7211 */ /* 0x080fe200010f0eff */
[----:B------:R0:W-:Y:S01]  /*3a80*/  STL.64 [R1+0x3a0], R36 ;  /* 0x0003a02401007387 */ /* 0x0001e20000100a00 */
[----:B------:R-:W-:Y:S02]  /*3a90*/  LEA.HI.X.SX32 R49, R61, R0, 0x1, P1 ;  /* 0x000000003d317211 */ /* 0x000fe400008f0eff */
[----:B------:R-:W-:Y:S01]  /*3aa0*/  LEA R5, R7, R95, 0x2 ;  /* 0x0000005f07057211 */ /* 0x000fe200078e10ff */
[----:B------:R-:W-:Y:S01]  /*3ab0*/  STL.64 [R1+0x398], R34 ;  /* 0x0003982201007387 */ /* 0x000fe20000100a00 */
[----:B------:R-:W-:-:S02]  /*3ac0*/  LEA R46, P2, R63, R6, 0x1 ;  /* 0x000000063f2e7211 */ /* 0x000fc400078408ff */
[----:B------:R-:W-:Y:S01]  /*3ad0*/  LEA R52, P1, R67, R6, 0x1 ;  /* 0x0000000643347211 */ /* 0x000fe200078208ff */
[----:B------:R-:W-:Y:S01]  /*3ae0*/  IMAD R97, R7, 0x4, R5 ;  /* 0x0000000407617824 */ /* 0x000fe200078e0205 */
[----:B------:R-:W-:Y:S02]  /*3af0*/  LEA.HI.X.SX32 R47, R63, R0, 0x1, P2 ;  /* 0x000000003f2f7211 */ /* 0x000fe400010f0eff */
[-C--:B------:R-:W-:Y:S01]  /*3b00*/  LEA R50, P2, R69, R6.reuse, 0x1 ;  /* 0x0000000645327211 */ /* 0x080fe200078408ff */
[----:B------:R-:W-:Y:S01]  /*3b10*/  IMAD R11, R7, 0x4, R97 ;  /* 0x00000004070b7824 */ /* 0x000fe200078e0261 */
[----:B0-----:R-:W-:Y:S02]  /*3b20*/  LEA R36, P3, R53, R6, 0x1 ;  /* 0x0000000635247211 */ /* 0x001fe400078608ff */
[----:B------:R-:W-:Y:S02]  /*3b30*/  LEA.HI.X.SX32 R51, R69, R0, 0x1, P2 ;  /* 0x0000000045337211 */ /* 0x000fe400010f0eff */
[----:B------:R-:W-:-:S02]  /*3b40*/  LEA R13, R7, R11, 0x2 ;  /* 0x0000000b070d7211 */ /* 0x000fc400078e10ff */
[-C--:B------:R-:W-:Y:S02]  /*3b50*/  LEA.HI.X.SX32 R37, R53, R0.reuse, 0x1, P3 ;  /* 0x0000000035257211 */ /* 0x080fe400018f0eff */
[----:B------:R-:W-:Y:S01]  /*3b60*/  LEA.HI.X.SX32 R53, R67, R0, 0x1, P1 ;  /* 0x0000000043357211 */ /* 0x000fe200008f0eff */
[----:B------:R-:W-:Y:S01]  /*3b70*/  IMAD R15, R7, 0x4, R13 ;  /* 0x00000004070f7824 */ /* 0x000fe200078e020d */
[-C--:B------:R-:W-:Y:S01]  /*3b80*/  LEA R56, P1, R73, R6.reuse, 0x1 ;  /* 0x0000000649387211 */ /* 0x080fe200078208ff */
[----:B------:R-:W-:Y:S01]  /*3b90*/  STL.64 [R1+0x370], R36 ;  /* 0x0003702401007387 */ /* 0x000fe20000100a00 */
[----:B------:R-:W-:Y:S01]  /*3ba0*/  LEA R54, P2, R75, R6, 0x1 ;  /* 0x000000064b367211 */ /* 0x000fe200078408ff */
[----:B------:R-:W-:Y:S01]  /*3bb0*/  IMAD R17, R7, 0x4, R15 ;  /* 0x0000000407117824 */ /* 0x000fe200078e020f */
[----:B------:R-:W-:Y:S01]  /*3bc0*/  LEA.HI.X.SX32 R57, R73, R0, 0x1, P1 ;  /* 0x0000000049397211 */ /* 0x000fe200008f0eff */
[----:B------:R0:W-:Y:S01]  /*3bd0*/  STL.64 [R1+0x388], R40 ;  /* 0x0003882801007387 */ /* 0x0001e20000100a00 */
[----:B------:R-:W-:-:S02]  /*3be0*/  LEA R60, P1, R79, R6, 0x1 ;  /* 0x000000064f3c7211 */ /* 0x000fc400078208ff */
[----:B------:R-:W-:Y:S01]  /*3bf0*/  LEA R19, R7, R17, 0x2 ;  /* 0x0000001107137211 */ /* 0x000fe200078e10ff */
[----:B------:R-:W-:Y:S01]  /*3c00*/  STL.64 [R1+0x380], R38 ;  /* 0x0003802601007387 */ /* 0x000fe20000100a00 */
[-C--:B------:R-:W-:Y:S02]  /*3c10*/  LEA.HI.X.SX32 R55, R75, R0.reuse, 0x1, P2 ;  /* 0x000000004b377211 */ /* 0x080fe400010f0eff */
[----:B------:R-:W-:Y:S02]  /*3c20*/  CS2R R74, SRZ ;  /* 0x00000000004a7805 */ /* 0x000fe4000001ff00 */
[----:B------:R-:W-:Y:S01]  /*3c30*/  LEA.HI.X.SX32 R61, R79, R0, 0x1, P1 ;  /* 0x000000004f3d7211 */ /* 0x000fe200008f0eff */
[----:B------:R-:W-:Y:S01]  /*3c40*/  IMAD R21, R7, 0x4, R19 ;  /* 0x0000000407157824 */ /* 0x000fe200078e0213 */
[----:B------:R-:W-:Y:S02]  /*3c50*/  LEA R58, P2, R81, R6, 0x1 ;  /* 0x00000006513a7211 */ /* 0x000fe400078408ff */
[----:B------:R-:W-:-:S02]  /*3c60*/  CS2R R78, SRZ ;  /* 0x00000000004e7805 */ /* 0x000fc4000001ff00 */
[-C--:B------:R-:W-:Y:S01]  /*3c70*/  LEA R64, P1, R85, R6.reuse, 0x1 ;  /* 0x0000000655407211 */ /* 0x080fe200078208ff */
[----:B------:R-:W-:Y:S01]  /*3c80*/  IMAD R23, R7, 0x4, R21 ;  /* 0x0000000407177824 */ /* 0x000fe200078e0215 */
[----:B0-----:R-:W-:-:S04]  /*3c90*/  LEA R40, P3, R59, R6, 0x1 ;  /* 0x000000063b287211 */ /* 0x001fc800078608ff */
[----:B------:R-:W-:Y:S02]  /*3ca0*/  LEA R25, R7, R23, 0x2 ;  /* 0x0000001707197211 */ /* 0x000fe400078e10ff */
[-C--:B------:R-:W-:Y:S02]  /*3cb0*/  LEA.HI.X.SX32 R41, R59, R0.reuse, 0x1, P3 ;  /* 0x000000003b297211 */ /* 0x080fe400018f0eff */
[----:B------:R-:W-:Y:S01]  /*3cc0*/  LEA.HI.X.SX32 R59, R81, R0, 0x1, P2 ;  /* 0x00000000513b7211 */ /* 0x000fe200010f0eff */
[----:B------:R-:W-:Y:S01]  /*3cd0*/  IMAD R27, R7, 0x4, R25 ;  /* 0x00000004071b7824 */ /* 0x000fe200078e0219 */
[----:B------:R-:W-:Y:S01]  /*3ce0*/  LEA R62, P2, R87, R6, 0x1 ;  /* 0x00000006573e7211 */ /* 0x000fe200078408ff */
[----:B------:R-:W-:Y:S01]  /*3cf0*/  STL.64 [R1+0x358], R40 ;  /* 0x0003582801007387 */ /* 0x000fe20000100a00 */
[----:B------:R-:W-:Y:S01]  /*3d00*/  CS2R R80, SRZ ;  /* 0x0000000000507805 */ /* 0x000fe2000001ff00 */
[----:B------:R-:W-:Y:S01]  /*3d10*/  IMAD R29, R7, 0x4, R27 ;  /* 0x00000004071d7824 */ /* 0x000fe200078e021b */
[----:B------:R-:W-:Y:S01]  /*3d20*/  LEA.HI.X.SX32 R63, R87, R0, 0x1, P2 ;  /* 0x00000000573f7211 */ /* 0x000fe200010f0eff */
[----:B------:R0:W-:Y:S01]  /*3d30*/  STL.64 [R1+0x368], R44 ;  /* 0x0003682c01007387 */ /* 0x0001e20000100a00 */
[----:B------:R-:W-:-:S02]  /*3d40*/  LEA R66, P2, R91, R6, 0x1 ;  /* 0x000000065b427211 */ /* 0x000fc400078408ff */
[----:B------:R-:W-:Y:S02]  /*3d50*/  CS2R R86, SRZ ;  /* 0x0000000000567805 */ /* 0x000fe4000001ff00 */
[----:B------:R-:W-:Y:S01]  /*3d60*/  LEA R31, R7, R29, 0x2 ;  /* 0x0000001d071f7211 */ /* 0x000fe200078e10ff */
[----:B------:R1:W-:Y:S01]  /*3d70*/  STL.64 [R1+0x360], R42 ;  /* 0x0003602a01007387 */ /* 0x0003e20000100a00 */
[----:B------:R-:W-:Y:S02]  /*3d80*/  LEA.HI.X.SX32 R67, R91, R0, 0x1, P2 ;  /* 0x000000005b437211 */ /* 0x000fe400010f0eff */
[----:B------:R-:W-:Y:S01]  /*3d90*/  CS2R R90, SRZ ;  /* 0x00000000005a7805 */ /* 0x000fe2000001ff00 */
[----:B------:R-:W-:-:S04]  /*3da0*/  IMAD R33, R7, 0x4, R31 ;  /* 0x0000000407217824 */ /* 0x000fc800078e021f */
[----:B------:R-:W-:Y:S01]  /*3db0*/  IMAD R35, R7, 0x4, R33 ;  /* 0x0000000407237824 */ /* 0x000fe200078e0221 */
[----:B0-----:R-:W-:-:S04]  /*3dc0*/  LEA R44, P3, R65, R6, 0x1 ;  /* 0x00000006412c7211 */ /* 0x001fc800078608ff */
[----:B------:R-:W-:Y:S02]  /*3dd0*/  LEA R37, R7, R35, 0x2 ;  /* 0x0000002307257211 */ /* 0x000fe400078e10ff */
[-C--:B------:R-:W-:Y:S02]  /*3de0*/  LEA.HI.X.SX32 R45, R65, R0.reuse, 0x1, P3 ;  /* 0x00000000412d7211 */ /* 0x080fe400018f0eff */
[----:B------:R-:W-:Y:S01]  /*3df0*/  LEA.HI.X.SX32 R65, R85, R0, 0x1, P1 ;  /* 0x0000000055417211 */ /* 0x000fe200008f0eff */
[----:B------:R-:W-:Y:S01]  /*3e00*/  IMAD R39, R7, 0x4, R37 ;  /* 0x0000000407277824 */ /* 0x000fe200078e0225 */
[----:B------:R-:W-:Y:S01]  /*3e10*/  LEA R68, P1, R9, R6, 0x1 ;  /* 0x0000000609447211 */ /* 0x000fe200078208ff */
[----:B------:R0:W-:Y:S01]  /*3e20*/  STL.64 [R1+0x340], R44 ;  /* 0x0003402c01007387 */ /* 0x0001e20000100a00 */
[----:B------:R-:W-:Y:S01]  /*3e30*/  CS2R R84, SRZ ;  /* 0x0000000000547805 */ /* 0x000fe2000001ff00 */
[----:B------:R-:W-:Y:S01]  /*3e40*/  IMAD R41, R7, 0x4, R39 ;  /* 0x0000000407297824 */ /* 0x000fe200078e0227 */
[----:B------:R-:W-:Y:S01]  /*3e50*/  LEA.HI.X.SX32 R69, R9, R0, 0x1, P1 ;  /* 0x0000000009457211 */ /* 0x000fe200008f0eff */
[----:B------:R2:W-:Y:S01]  /*3e60*/  STL.64 [R1+0x350], R48 ;  /* 0x0003503001007387 */ /* 0x0005e20000100a00 */
[----:B------:R-:W-:-:S02]  /*3e70*/  LEA R70, P1, R95, R6, 0x1 ;  /* 0x000000065f467211 */ /* 0x000fc400078208ff */
[C---:B-1----:R-:W-:Y:S01]  /*3e80*/  LEA R43, R7.reuse, R41, 0x2 ;  /* 0x00000029072b7211 */ /* 0x042fe200078e10ff */
[----:B------:R1:W-:Y:S04]  /*3e90*/  STL.64 [R1+0x348], R46 ;  /* 0x0003482e01007387 */ /* 0x0003e80000100a00 */
[----:B0-----:R-:W-:Y:S01]  /*3ea0*/  IMAD R45, R7, 0x4, R43 ;  /* 0x00000004072d7824 */ /* 0x001fe200078e022b */
[----:B--2---:R-:W-:-:S04]  /*3eb0*/  LEA R48, P3, R71, R6, 0x1 ;  /* 0x0000000647307211 */ /* 0x004fc800078608ff */
[-C--:B------:R-:W-:Y:S01]  /*3ec0*/  LEA.HI.X.SX32 R49, R71, R0.reuse, 0x1, P3 ;  /* 0x0000000047317211 */ /* 0x080fe200018f0eff */
[----:B-1----:R-:W-:Y:S01]  /*3ed0*/  IMAD R47, R7, 0x4, R45 ;  /* 0x00000004072f7824 */ /* 0x002fe200078e022d */
[----:B------:R-:W-:Y:S02]  /*3ee0*/  LEA.HI.X.SX32 R71, R95, R0, 0x1, P1 ;  /* 0x000000005f477211 */ /* 0x000fe400008f0eff */
[----:B------:R-:W-:Y:S02]  /*3ef0*/  CS2R R94, SRZ ;  /* 0x00000000005e7805 */ /* 0x000fe4000001ff00 */
[C---:B------:R-:W-:Y:S01]  /*3f00*/  LEA R72, P1, R11.reuse, R6, 0x1 ;  /* 0x000000060b487211 */ /* 0x040fe200078208ff */
[----:B------:R0:W-:Y:S03]  /*3f10*/  STL.64 [R1+0x328], R48 ;  /* 0x0003283001007387 */ /* 0x0001e60000100a00 */
[----:B------:R-:W-:Y:S01]  /*3f20*/  LEA.HI.X.SX32 R73, R11, R0, 0x1, P1 ;  /* 0x000000000b497211 */ /* 0x000fe200008f0eff */
[----:B------:R1:W-:Y:S04]  /*3f30*/  STL.64 [R1+0x338], R52 ;  /* 0x0003383401007387 */ /* 0x0003e80000100a00 */
[----:B------:R2:W-:Y:S01]  /*3f40*/  STL.64 [R1+0x330], R50 ;  /* 0x0003303201007387 */ /* 0x0005e20000100a00 */
[----:B0-----:R-:W-:-:S02]  /*3f50*/  LEA R49, R7, R47, 0x2 ;  /* 0x0000002f07317211 */ /* 0x001fc400078e10ff */
[----:B-1----:R-:W-:-:S04]  /*3f60*/  LEA R52, P3, R77, R6, 0x1 ;  /* 0x000000064d347211 */ /* 0x002fc800078608ff */
[----:B------:R-:W-:Y:S01]  /*3f70*/  LEA.HI.X.SX32 R53, R77, R0, 0x1, P3 ;  /* 0x000000004d357211 */ /* 0x000fe200018f0eff */
[----:B--2---:R-:W-:Y:S01]  /*3f80*/  IMAD R51, R7, 0x4, R49 ;  /* 0x0000000407337824 */ /* 0x004fe200078e0231 */
[----:B------:R-:W-:-:S03]  /*3f90*/  CS2R R76, SRZ ;  /* 0x00000000004c7805 */ /* 0x000fc6000001ff00 */
[----:B------:R0:W-:Y:S04]  /*3fa0*/  STL.64 [R1+0x310], R52 ;  /* 0x0003103401007387 */ /* 0x0001e80000100a00 */
[----:B------:R1:W-:Y:S04]  /*3fb0*/  STL.64 [R1+0x320], R56 ;  /* 0x0003203801007387 */ /* 0x0003e80000100a00 */
[----:B------:R2:W-:Y:S01]  /*3fc0*/  STL.64 [R1+0x318], R54 ;  /* 0x0003183601007387 */ /* 0x0005e20000100a00 */
[----:B0-----:R-:W-:Y:S01]  /*3fd0*/  IMAD R53, R7, 0x4, R51 ;  /* 0x0000000407357824 */ /* 0x001fe200078e0233 */
[----:B-1----:R-:W-:-:S04]  /*3fe0*/  LEA R56, P3, R83, R6, 0x1 ;  /* 0x0000000653387211 */ /* 0x002fc800078608ff */
[----:B------:R-:W-:Y:S02]  /*3ff0*/  LEA.HI.X.SX32 R57, R83, R0, 0x1, P3 ;  /* 0x0000000053397211 */ /* 0x000fe400018f0eff */
[----:B------:R-:W-:Y:S02]  /*4000*/  CS2R R82, SRZ ;  /* 0x0000000000527805 */ /* 0x000fe4000001ff00 */
[C---:B--2---:R-:W-:Y:S01]  /*4010*/  LEA R55, R7.reuse, R53, 0x2 ;  /* 0x0000003507377211 */ /* 0x044fe200078e10ff */
[----:B------:R0:W-:Y:S04]  /*4020*/  STL.64 [R1+0x2f8], R56 ;  /* 0x0002f83801007387 */ /* 0x0001e80000100a00 */
[----:B------:R1:W-:Y:S04]  /*4030*/  STL.64 [R1+0x308], R60 ;  /* 0x0003083c01007387 */ /* 0x0003e80000100a00 */
[----:B------:R2:W-:Y:S01]  /*4040*/  STL.64 [R1+0x300], R58 ;  /* 0x0003003a01007387 */ /* 0x0005e20000100a00 */
[----:B0-----:R-:W-:Y:S01]  /*4050*/  IMAD R57, R7, 0x4, R55 ;  /* 0x0000000407397824 */ /* 0x001fe200078e0237 */
[----:B-1----:R-:W-:-:S04]  /*4060*/  LEA R60, P3, R89, R6, 0x1 ;  /* 0x00000006593c7211 */ /* 0x002fc800078608ff */
[----:B------:R-:W-:Y:S01]  /*4070*/  LEA.HI.X.SX32 R61, R89, R0, 0x1, P3 ;  /* 0x00000000593d7211 */ /* 0x000fe200018f0eff */
[----:B--2---:R-:W-:Y:S01]  /*4080*/  IMAD R59, R7, 0x4, R57 ;  /* 0x00000004073b7824 */ /* 0x004fe200078e0239 */
[----:B------:R-:W-:-:S03]  /*4090*/  CS2R R88, SRZ ;  /* 0x0000000000587805 */ /* 0x000fc6000001ff00 */
[----:B------:R0:W-:Y:S04]  /*40a0*/  STL.64 [R1+0x2e0], R60 ;  /* 0x0002e03c01007387 */ /* 0x0001e80000100a00 */
[----:B------:R1:W-:Y:S04]  /*40b0*/  STL.64 [R1+0x2f0], R64 ;  /* 0x0002f04001007387 */ /* 0x0003e80000100a00 */
[----:B------:R2:W-:Y:S04]  /*40c0*/  STL.64 [R1+0x2e8], R62 ;  /* 0x0002e83e01007387 */ /* 0x0005e80000100a00 */
[----:B------:R3:W-:Y:S01]  /*40d0*/  STL.64 [R1+0x2d8], R68 ;  /* 0x0002d84401007387 */ /* 0x0007e20000100a00 */
[----:B0-----:R-:W-:-:S02]  /*40e0*/  LEA R61, R7, R59, 0x2 ;  /* 0x0000003b073d7211 */ /* 0x001fc400078e10ff */
[C---:B-1----:R-:W-:Y:S01]  /*40f0*/  LEA R64, P3, R93.reuse, R6, 0x1 ;  /* 0x000000065d407211 */ /* 0x042fe200078608ff */
[----:B------:R0:W-:Y:S03]  /*4100*/  STL.64 [R1+0x2d0], R66 ;  /* 0x0002d04201007387 */ /* 0x0001e60000100a00 */
[----:B------:R-:W-:Y:S01]  /*4110*/  LEA.HI.X.SX32 R65, R93, R0, 0x1, P3 ;  /* 0x000000005d417211 */ /* 0x000fe200018f0eff */
[----:B--2---:R-:W-:Y:S01]  /*4120*/  IMAD R63, R7, 0x4, R61 ;  /* 0x00000004073f7824 */ /* 0x004fe200078e023d */
[----:B------:R-:W-:Y:S02]  /*4130*/  CS2R R92, SRZ ;  /* 0x00000000005c7805 */ /* 0x000fe4000001ff00 */
[----:B---3--:R-:W-:Y:S01]  /*4140*/  LEA R68, P2, R5, R6, 0x1 ;  /* 0x0000000605447211 */ /* 0x008fe200078408ff */
[----:B------:R1:W-:Y:S01]  /*4150*/  STL.64 [R1+0x2c8], R64 ;  /* 0x0002c84001007387 */ /* 0x0003e20000100a00 */
[----:B------:R-:W-:-:S02]  /*4160*/  IMAD R9, R7, 0x4, R63 ;  /* 0x0000000407097824 */ /* 0x000fc400078e023f */
[----:B------:R-:W-:Y:S01]  /*4170*/  LEA.HI.X.SX32 R69, R5, R0, 0x1, P2 ;  /* 0x0000000005457211 */ /* 0x000fe200010f0eff */
[----:B------:R2:W-:Y:S01]  /*4180*/  STL.64 [R1+0x2c0], R70 ;  /* 0x0002c04601007387 */ /* 0x0005e20000100a00 */
[----:B0-----:R-:W-:-:S03]  /*4190*/  LEA R66, P3, R97, R6, 0x1 ;  /* 0x0000000661427211 */ /* 0x001fc600078608ff */
[----:B------:R0:W-:Y:S01]  /*41a0*/  STL.64 [R1+0x2b8], R68 ;  /* 0x0002b84401007387 */ /* 0x0001e20000100a00 */
[----:B------:R-:W-:Y:S02]  /*41b0*/  LEA.HI.X.SX32 R67, R97, R0, 0x1, P3 ;  /* 0x0000000061437211 */ /* 0x000fe400018f0eff */
[----:B------:R-:W-:Y:S02]  /*41c0*/  CS2R R96, SRZ ;  /* 0x0000000000607805 */ /* 0x000fe4000001ff00 */
[----:B-1----:R-:W-:Y:S01]  /*41d0*/  LEA R65, R7, R9, 0x2 ;  /* 0x0000000907417211 */ /* 0x002fe200078e10ff */
[----:B------:R1:W-:Y:S01]  /*41e0*/  STL.64 [R1+0x2b0], R66 ;  /* 0x0002b04201007387 */ /* 0x0003e20000100a00 */
[----:B--2---:R-:W-:-:S03]  /*41f0*/  LEA R70, P2, R13, R6, 0x1 ;  /* 0x000000060d467211 */ /* 0x004fc600078408ff */
[----:B------:R-:W-:Y:S01]  /*4200*/  IMAD R5, R7, 0x4, R65 ;  /* 0x0000000407057824 */ /* 0x000fe200078e0241 */
[----:B------:R2:W-:Y:S01]  /*4210*/  STL.64 [R1+0x2a8], R72 ;  /* 0x0002a84801007387 */ /* 0x0005e20000100a00 */
[----:B0-----:R-:W-:Y:S02]  /*4220*/  LEA R68, P3, R15, R6, 0x1 ;  /* 0x000000060f447211 */ /* 0x001fe400078608ff */
[-C--:B------:R-:W-:Y:S02]  /*4230*/  LEA.HI.X.SX32 R71, R13, R0.reuse, 0x1, P2 ;  /* 0x000000000d477211 */ /* 0x080fe400010f0eff */
[----:B------:R-:W-:Y:S01]  /*4240*/  LEA.HI.X.SX32 R69, R15, R0, 0x1, P3 ;  /* 0x000000000f457211 */ /* 0x000fe200018f0eff */
[----:B-1----:R-:W-:Y:S02]  /*4250*/  IMAD R67, R7, 0x4, R5 ;  /* 0x0000000407437824 */ /* 0x002fe400078e0205 */
[----:B------:R0:W-:Y:S01]  /*4260*/  STL.64 [R1+0x2a0], R70 ;  /* 0x0002a04601007387 */ /* 0x0001e20000100a00 */
[----:B--2---:R-:W-:-:S03]  /*4270*/  LEA R72, P1, R17, R6, 0x1 ;  /* 0x0000000611487211 */ /* 0x004fc600078208ff */
[----:B------:R1:W-:Y:S01]  /*4280*/  STL.64 [R1+0x298], R68 ;  /* 0x0002984401007387 */ /* 0x0003e20000100a00 */
[----:B------:R-:W-:Y:S02]  /*4290*/  LEA R11, R7, R67, 0x2 ;  /* 0x00000043070b7211 */ /* 0x000fe400078e10ff */
[----:B------:R-:W-:-:S03]  /*42a0*/  LEA.HI.X.SX32 R73, R17, R0, 0x1, P1 ;  /* 0x0000000011497211 */ /* 0x000fc600008f0eff */
[----:B------:R-:W-:Y:S01]  /*42b0*/  IMAD R13, R7, 0x4, R11 ;  /* 0x00000004070d7824 */ /* 0x000fe200078e020b */
[-C--:B0-----:R-:W-:Y:S01]  /*42c0*/  LEA R70, P2, R19, R6.reuse, 0x1 ;  /* 0x0000000613467211 */ /* 0x081fe200078408ff */
[----:B------:R0:W-:Y:S02]  /*42d0*/  STL.64 [R1+0x290], R72 ;  /* 0x0002904801007387 */ /* 0x0001e40000100a00 */
[----:B------:R-:W-:Y:S01]  /*42e0*/  IMAD R15, R7, 0x4, R13 ;  /* 0x00000004070f7824 */ /* 0x000fe200078e020d */
[----:B-1----:R-:W-:Y:S02]  /*42f0*/  LEA R68, P3, R21, R6, 0x1 ;  /* 0x0000000615447211 */ /* 0x002fe400078608ff */
[-C--:B------:R-:W-:Y:S02]  /*4300*/  LEA.HI.X.SX32 R71, R19, R0.reuse, 0x1, P2 ;  /* 0x0000000013477211 */ /* 0x080fe400010f0eff */
[----:B------:R-:W-:Y:S02]  /*4310*/  LEA.HI.X.SX32 R69, R21, R0, 0x1, P3 ;  /* 0x0000000015457211 */ /* 0x000fe400018f0eff */
[----:B------:R-:W-:Y:S01]  /*4320*/  LEA R18, P3, R27, R6, 0x1 ;  /* 0x000000061b127211 */ /* 0x000fe200078608ff */
[----:B------:R1:W-:Y:S01]  /*4330*/  STL.64 [R1+0x288], R70 ;  /* 0x0002884601007387 */ /* 0x0003e20000100a00 */
[----:B------:R-:W-:-:S02]  /*4340*/  LEA R17, R7, R15, 0x2 ;  /* 0x0000000f07117211 */ /* 0x000fc400078e10ff */
[----:B0-----:R-:W-:Y:S02]  /*4350*/  CS2R R72, SRZ ;  /* 0x0000000000487805 */ /* 0x001fe4000001ff00 */
[----:B------:R-:W-:Y:S01]  /*4360*/  LEA.HI.X.SX32 R19, R27, R0, 0x1, P3 ;  /* 0x000000001b137211 */ /* 0x000fe200018f0eff */
[----:B------:R0:W-:Y:S01]  /*4370*/  STL.64 [R1+0x280], R68 ;  /* 0x0002804401007387 */ /* 0x0001e20000100a00 */
[----:B------:R-:W-:-:S03]  /*4380*/  LEA R22, P3, R33, R6, 0x1 ;  /* 0x0000000621167211 */ /* 0x000fc600078608ff */
[----:B------:R2:W-:Y:S01]  /*4390*/  STL.64 [R1+0x268], R18 ;  /* 0x0002681201007387 */ /* 0x0005e20000100a00 */
[-C--:B-1----:R-:W-:Y:S02]  /*43a0*/  LEA R70, P1, R23, R6.reuse, 0x1 ;  /* 0x0000000617467211 */ /* 0x082fe400078208ff */
[----:B0-----:R-:W-:Y:S02]  /*43b0*/  LEA R68, P2, R25, R6, 0x1 ;  /* 0x0000000619447211 */ /* 0x001fe400078408ff */
[-C--:B------:R-:W-:Y:S02]  /*43c0*/  LEA.HI.X.SX32 R71, R23, R0.reuse, 0x1, P1 ;  /* 0x0000000017477211 */ /* 0x080fe400008f0eff */
[----:B------:R-:W-:Y:S01]  /*43d0*/  LEA.HI.X.SX32 R69, R25, R0, 0x1, P2 ;  /* 0x0000000019457211 */ /* 0x000fe200010f0eff */
[----:B--2---:R-:W-:Y:S01]  /*43e0*/  IMAD R19, R7, 0x4, R17 ;  /* 0x0000000407137824 */ /* 0x004fe200078e0211 */
[----:B------:R-:W-:Y:S01]  /*43f0*/  LEA R24, P2, R31, R6, 0x1 ;  /* 0x000000061f187211 */ /* 0x000fe200078408ff */
[----:B------:R0:W-:Y:S01]  /*4400*/  STL.64 [R1+0x278], R70 ;  /* 0x0002784601007387 */ /* 0x0001e20000100a00 */
[----:B------:R-:W-:Y:S01]  /*4410*/  LEA.HI.X.SX32 R23, R33, R0, 0x1, P3 ;  /* 0x0000000021177211 */ /* 0x000fe200018f0eff */
[----:B------:R-:W-:Y:S01]  /*4420*/  IMAD R21, R7, 0x4, R19 ;  /* 0x0000000407157824 */ /* 0x000fe200078e0213 */
[----:B------:R-:W-:Y:S01]  /*4430*/  LEA R26, P3, R39, R6, 0x1 ;  /* 0x00000006271a7211 */ /* 0x000fe200078608ff */
[----:B------:R1:W-:Y:S01]  /*4440*/  STL.64 [R1+0x270], R68 ;  /* 0x0002704401007387 */ /* 0x0003e20000100a00 */
[----:B------:R-:W-:-:S02]  /*4450*/  LEA.HI.X.SX32 R25, R31, R0, 0x1, P2 ;  /* 0x000000001f197211 */ /* 0x000fc400010f0eff */
[----:B------:R-:W-:Y:S01]  /*4460*/  LEA.HI.X.SX32 R27, R39, R0, 0x1, P3 ;  /* 0x00000000271b7211 */ /* 0x000fe200018f0eff */
[----:B------:R2:W-:Y:S01]  /*4470*/  STL.64 [R1+0x250], R22 ;  /* 0x0002501601007387 */ /* 0x0005e20000100a00 */
[-C--:B------:R-:W-:Y:S02]  /*4480*/  LEA R28, P2, R37, R6.reuse, 0x1 ;  /* 0x00000006251c7211 */ /* 0x080fe400078408ff */
[----:B0-----:R-:W-:Y:S02]  /*4490*/  CS2R R70, SRZ ;  /* 0x0000000000467805 */ /* 0x001fe4000001ff00 */
[----:B-1----:R-:W-:-:S04]  /*44a0*/  LEA R68, P1, R29, R6, 0x1 ;  /* 0x000000061d447211 */ /* 0x002fc800078208ff */
[----:B------:R-:W-:Y:S02]  /*44b0*/  LEA.HI.X.SX32 R69, R29, R0, 0x1, P1 ;  /* 0x000000001d457211 */ /* 0x000fe400008f0eff */
[----:B------:R-:W-:Y:S02]  /*44c0*/  LEA R30, P1, R35, R6, 0x1 ;  /* 0x00000006231e7211 */ /* 0x000fe400078208ff */
[----:B--2---:R-:W-:Y:S01]  /*44d0*/  LEA R23, R7, R21, 0x2 ;  /* 0x0000001507177211 */ /* 0x004fe200078e10ff */
[----:B------:R0:W-:Y:S01]  /*44e0*/  STL.64 [R1+0x260], R68 ;  /* 0x0002604401007387 */ /* 0x0001e20000100a00 */
[----:B------:R-:W-:Y:S02]  /*44f0*/  LEA.HI.X.SX32 R31, R35, R0, 0x1, P1 ;  /* 0x00000000231f7211 */ /* 0x000fe400008f0eff */
[----:B------:R-:W-:Y:S01]  /*4500*/  LEA R34, P1, R41, R6, 0x1 ;  /* 0x0000000629227211 */ /* 0x000fe200078208ff */
[----:B------:R1:W-:Y:S01]  /*4510*/  STL.64 [R1+0x258], R24 ;  /* 0x0002581801007387 */ /* 0x0003e20000100a00 */
[----:B------:R-:W-:-:S02]  /*4520*/  LEA.HI.X.SX32 R29, R37, R0, 0x1, P2 ;  /* 0x00000000251d7211 */ /* 0x000fc400010f0eff */
[----:B------:R-:W-:Y:S01]  /*4530*/  LEA.HI.X.SX32 R35, R41, R0, 0x1, P1 ;  /* 0x0000000029237211 */ /* 0x000fe200008f0eff */
[----:B------:R2:W-:Y:S01]  /*4540*/  STL.64 [R1+0x238], R26 ;  /* 0x0002381a01007387 */ /* 0x0005e20000100a00 */
[-C--:B------:R-:W-:Y:S02]  /*4550*/  LEA R32, P2, R43, R6.reuse, 0x1 ;  /* 0x000000062b207211 */ /* 0x080fe400078408ff */
[----:B------:R-:W-:Y:S01]  /*4560*/  LEA R38, P1, R47, R6, 0x1 ;  /* 0x000000062f267211 */ /* 0x000fe200078208ff */
[----:B------:R3:W-:Y:S01]  /*4570*/  STL.64 [R1+0x248], R30 ;  /* 0x0002481e01007387 */ /* 0x0007e20000100a00 */
[-C--:B------:R-:W-:Y:S02]  /*4580*/  LEA.HI.X.SX32 R33, R43, R0.reuse, 0x1, P2 ;  /* 0x000000002b217211 */ /* 0x080fe400010f0eff */
[----:B0-----:R-:W-:Y:S02]  /*4590*/  CS2R R68, SRZ ;  /* 0x0000000000447805 */ /* 0x001fe4000001ff00 */
[----:B------:R-:W-:Y:S01]  /*45a0*/  LEA.HI.X.SX32 R39, R47, R0, 0x1, P1 ;  /* 0x000000002f277211 */ /* 0x000fe200008f0eff */
[----:B-1----:R-:W-:Y:S01]  /*45b0*/  IMAD R25, R7, 0x4, R23 ;  /* 0x0000000407197824 */ /* 0x002fe200078e0217 */
[----:B------:R0:W-:Y:S01]  /*45c0*/  STL.64 [R1+0x240], R28 ;  /* 0x0002401c01007387 */ /* 0x0001e20000100a00 */
[----:B------:R-:W-:-:S02]  /*45d0*/  LEA R36, P2, R49, R6, 0x1 ;  /* 0x0000000631247211 */ /* 0x000fc400078408ff */
[----:B--2---:R-:W-:Y:S01]  /*45e0*/  IMAD R27, R7, 0x4, R25 ;  /* 0x00000004071b7824 */ /* 0x004fe200078e0219 */
[----:B------:R-:W-:Y:S02]  /*45f0*/  LEA R42, P1, R53, R6, 0x1 ;  /* 0x00000006352a7211 */ /* 0x000fe400078208ff */
[----:B------:R-:W-:Y:S02]  /*4600*/  LEA.HI.X.SX32 R37, R49, R0, 0x1, P2 ;  /* 0x0000000031257211 */ /* 0x000fe400010f0eff */
[----:B---3--:R-:W-:Y:S02]  /*4610*/  LEA R30, P3, R45, R6, 0x1 ;  /* 0x000000062d1e7211 */ /* 0x008fe400078608ff */
[-C--:B------:R-:W-:Y:S02]  /*4620*/  LEA.HI.X.SX32 R43, R53, R0.reuse, 0x1, P1 ;  /* 0x00000000352b7211 */ /* 0x080fe400008f0eff */
[----:B------:R-:W-:Y:S02]  /*4630*/  LEA.HI.X.SX32 R31, R45, R0, 0x1, P3 ;  /* 0x000000002d1f7211 */ /* 0x000fe400018f0eff */
[----:B0-----:R-:W-:-:S02]  /*4640*/  LEA R29, R7, R27, 0x2 ;  /* 0x0000001b071d7211 */ /* 0x001fc400078e10ff */
[-C--:B------:R-:W-:Y:S01]  /*4650*/  LEA R40, P2, R55, R6.reuse, 0x1 ;  /* 0x0000000637287211 */ /* 0x080fe200078408ff */
[----:B------:R0:W-:Y:S01]  /*4660*/  STL.64 [R1+0x220], R30 ;  /* 0x0002201e01007387 */ /* 0x0001e20000100a00 */
[----:B------:R-:W-:Y:S02]  /*4670*/  LEA R46, P1, R59, R6, 0x1 ;  /* 0x000000063b2e7211 */ /* 0x000fe400078208ff */
[----:B------:R-:W-:Y:S01]  /*4680*/  LEA.HI.X.SX32 R41, R55, R0, 0x1, P2 ;  /* 0x0000000037297211 */ /* 0x000fe200010f0eff */
[----:B------:R1:W-:Y:S01]  /*4690*/  STL.64 [R1+0x230], R34 ;  /* 0x0002302201007387 */ /* 0x0003e20000100a00 */
[----:B------:R-:W-:Y:S02]  /*46a0*/  LEA R44, P2, R61, R6, 0x1 ;  /* 0x000000063d2c7211 */ /* 0x000fe400078408ff */
[-C--:B------:R-:W-:Y:S01]  /*46b0*/  LEA.HI.X.SX32 R47, R59, R0.reuse, 0x1, P1 ;  /* 0x000000003b2f7211 */ /* 0x080fe200008f0eff */
[----:B------:R2:W-:Y:S01]  /*46c0*/  STL.64 [R1+0x228], R32 ;  /* 0x0002282001007387 */ /* 0x0005e20000100a00 */
[----:B------:R-:W-:-:S02]  /*46d0*/  LEA.HI.X.SX32 R45, R61, R0, 0x1, P2 ;  /* 0x000000003d2d7211 */ /* 0x000fc400010f0eff */
[-C--:B------:R-:W-:Y:S01]  /*46e0*/  LEA R50, P1, R9, R6.reuse, 0x1 ;  /* 0x0000000609327211 */ /* 0x080fe200078208ff */
[----:B0-----:R-:W-:Y:S01]  /*46f0*/  IMAD R31, R7, 0x4, R29 ;  /* 0x00000004071f7824 */ /* 0x001fe200078e021d */
[-C--:B------:R-:W-:Y:S02]  /*4700*/  LEA R48, P2, R65, R6.reuse, 0x1 ;  /* 0x0000000641307211 */ /* 0x080fe400078408ff */
[----:B------:R-:W-:Y:S02]  /*4710*/  MOV R30, 0xff800000 ;  /* 0xff800000001e7802 */ /* 0x000fe40000000f00 */
[----:B-1----:R-:W-:Y:S02]  /*4720*/  LEA R34, P3, R51, R6, 0x1 ;  /* 0x0000000633227211 */ /* 0x002fe400078608ff */
[-C--:B------:R-:W-:Y:S01]  /*4730*/  LEA.HI.X.SX32 R49, R65, R0.reuse, 0x1, P2 ;  /* 0x0000000041317211 */ /* 0x080fe200010f0eff */
[----:B--2---:R-:W-:Y:S01]  /*4740*/  IMAD R33, R7, 0x4, R31 ;  /* 0x0000000407217824 */ /* 0x004fe200078e021f */
[----:B------:R-:W-:-:S02]  /*4750*/  LEA.HI.X.SX32 R35, R51, R0, 0x1, P3 ;  /* 0x0000000033237211 */ /* 0x000fc400018f0eff */
[----:B------:R-:W-:Y:S02]  /*4760*/  CS2R R64, SRZ ;  /* 0x0000000000407805 */ /* 0x000fe4000001ff00 */
[----:B------:R-:W-:Y:S01]  /*4770*/  LEA.HI.X.SX32 R51, R9, R0, 0x1, P1 ;  /* 0x0000000009337211 */ /* 0x000fe200008f0eff */
[----:B------:R0:W-:Y:S04]  /*4780*/  STL.64 [R1+0x208], R34 ;  /* 0x0002082201007387 */ /* 0x0001e80000100a00 */
[----:B------:R1:W-:Y:S04]  /*4790*/  STL.64 [R1+0x218], R38 ;  /* 0x0002182601007387 */ /* 0x0003e80000100a00 */
[----:B------:R2:W-:Y:S01]  /*47a0*/  STL.64 [R1+0x210], R36 ;  /* 0x0002102401007387 */ /* 0x0005e20000100a00 */
[----:B0-----:R-:W-:-:S02]  /*47b0*/  LEA R35, R7, R33, 0x2 ;  /* 0x0000002107237211 */ /* 0x001fc400078e10ff */
[----:B-1----:R-:W-:-:S04]  /*47c0*/  LEA R38, P3, R57, R6, 0x1 ;  /* 0x0000000639267211 */ /* 0x002fc800078608ff */
[----:B------:R-:W-:Y:S01]  /*47d0*/  LEA.HI.X.SX32 R39, R57, R0, 0x1, P3 ;  /* 0x0000000039277211 */ /* 0x000fe200018f0eff */
[----:B--2---:R-:W-:-:S04]  /*47e0*/  IMAD R37, R7, 0x4, R35 ;  /* 0x0000000407257824 */ /* 0x004fc800078e0223 */
[----:B------:R0:W-:Y:S04]  /*47f0*/  STL.64 [R1+0x1f0], R38 ;  /* 0x0001f02601007387 */ /* 0x0001e80000100a00 */
[----:B------:R1:W-:Y:S04]  /*4800*/  STL.64 [R1+0x200], R42 ;  /* 0x0002002a01007387 */ /* 0x0003e80000100a00 */
[----:B------:R2:W-:Y:S01]  /*4810*/  STL.64 [R1+0x1f8], R40 ;  /* 0x0001f82801007387 */ /* 0x0005e20000100a00 */
[----:B0-----:R-:W-:Y:S01]  /*4820*/  IMAD R39, R7, 0x4, R37 ;  /* 0x0000000407277824 */ /* 0x001fe200078e0225 */
[----:B-1----:R-:W-:-:S04]  /*4830*/  LEA R42, P3, R63, R6, 0x1 ;  /* 0x000000063f2a7211 */ /* 0x002fc800078608ff */
[----:B------:R-:W-:Y:S02]  /*4840*/  LEA.HI.X.SX32 R43, R63, R0, 0x1, P3 ;  /* 0x000000003f2b7211 */ /* 0x000fe400018f0eff */
[----:B--2---:R-:W-:-:S03]  /*4850*/  LEA R41, R7, R39, 0x2 ;  /* 0x0000002707297211 */ /* 0x004fc600078e10ff */
[----:B------:R0:W-:Y:S04]  /*4860*/  STL.64 [R1+0x1d8], R42 ;  /* 0x0001d82a01007387 */ /* 0x0001e80000100a00 */
[----:B------:R1:W-:Y:S04]  /*4870*/  STL.64 [R1+0x1e8], R46 ;  /* 0x0001e82e01007387 */ /* 0x0003e80000100a00 */
[----:B------:R2:W-:Y:S04]  /*4880*/  STL.64 [R1+0x1e0], R44 ;  /* 0x0001e02c01007387 */ /* 0x0005e80000100a00 */
[----:B------:R3:W-:Y:S01]  /*4890*/  STL.64 [R1+0x1d0], R50 ;  /* 0x0001d03201007387 */ /* 0x0007e20000100a00 */
[----:B0-----:R-:W-:Y:S01]  /*48a0*/  IMAD R43, R7, 0x4, R41 ;  /* 0x00000004072b7824 */ /* 0x001fe200078e0229 */
[----:B-1----:R-:W-:-:S02]  /*48b0*/  LEA R46, P3, R5, R6, 0x1 ;  /* 0x00000006052e7211 */ /* 0x002fc400078608ff */
[----:B------:R0:W-:Y:S02]  /*48c0*/  STL.64 [R1+0x1c8], R48 ;  /* 0x0001c83001007387 */ /* 0x0001e40000100a00 */
[----:B------:R-:W-:Y:S01]  /*48d0*/  LEA.HI.X.SX32 R47, R5, R0, 0x1, P3 ;  /* 0x00000000052f7211 */ /* 0x000fe200018f0eff */
[----:B--2---:R-:W-:Y:S01]  /*48e0*/  IMAD R45, R7, 0x4, R43 ;  /* 0x00000004072d7824 */ /* 0x004fe200078e022b */
[----:B---3--:R-:W-:-:S03]  /*48f0*/  LEA R50, P1, R67, R6, 0x1 ;  /* 0x0000000643327211 */ /* 0x008fc600078208ff */
[----:B------:R1:W-:Y:S01]  /*4900*/  STL.64 [R1+0x1c0], R46 ;  /* 0x0001c02e01007387 */ /* 0x0003e20000100a00 */
[----:B------:R-:W-:Y:S02]  /*4910*/  LEA R5, R7, R45, 0x2 ;  /* 0x0000002d07057211 */ /* 0x000fe400078e10ff */
[----:B------:R-:W-:Y:S02]  /*4920*/  LEA.HI.X.SX32 R51, R67, R0, 0x1, P1 ;  /* 0x0000000043337211 */ /* 0x000fe400008f0eff */
[----:B------:R-:W-:Y:S02]  /*4930*/  CS2R R66, SRZ ;  /* 0x0000000000427805 */ /* 0x000fe4000001ff00 */
[----:B0-----:R-:W-:Y:S01]  /*4940*/  LEA R48, P2, R11, R6, 0x1 ;  /* 0x000000060b307211 */ /* 0x001fe200078408ff */
[----:B------:R-:W-:Y:S01]  /*4950*/  IMAD R9, R7, 0x4, R5 ;  /* 0x0000000407097824 */ /* 0x000fe200078e0205 */
[----:B------:R0:W-:Y:S02]  /*4960*/  STL.64 [R1+0x1b8], R50 ;  /* 0x0001b83201007387 */ /* 0x0001e40000100a00 */
[----:B------:R-:W-:-:S02]  /*4970*/  LEA.HI.X.SX32 R49, R11, R0, 0x1, P2 ;  /* 0x000000000b317211 */ /* 0x000fc400010f0eff */
[----:B-1----:R-:W-:-:S03]  /*4980*/  LEA R46, P3, R13, R6, 0x1 ;  /* 0x000000060d2e7211 */ /* 0x002fc600078608ff */
[----:B------:R1:W-:Y:S01]  /*4990*/  STL.64 [R1+0x1b0], R48 ;  /* 0x0001b03001007387 */ /* 0x0003e20000100a00 */
[----:B------:R-:W-:Y:S01]  /*49a0*/  LEA.HI.X.SX32 R47, R13, R0, 0x1, P3 ;  /* 0x000000000d2f7211 */ /* 0x000fe200018f0eff */
[----:B------:R-:W-:Y:S01]  /*49b0*/  IMAD R13, R7, 0x4, R9 ;  /* 0x00000004070d7824 */ /* 0x000fe200078e0209 */
[-C--:B------:R-:W-:Y:S02]  /*49c0*/  LEA R10, P3, R19, R6.reuse, 0x1 ;  /* 0x00000006130a7211 */ /* 0x080fe400078608ff */
[----:B0-----:R-:W-:Y:S01]  /*49d0*/  LEA R50, P1, R15, R6, 0x1 ;  /* 0x000000060f327211 */ /* 0x001fe200078208ff */
[----:B------:R0:W-:Y:S01]  /*49e0*/  STL.64 [R1+0x1a8], R46 ;  /* 0x0001a82e01007387 */ /* 0x0001e20000100a00 */
[-C--:B------:R-:W-:Y:S02]  /*49f0*/  LEA.HI.X.SX32 R11, R19, R0.reuse, 0x1, P3 ;  /* 0x00000000130b7211 */ /* 0x080fe400018f0eff */
[----:B------:R-:W-:Y:S02]  /*4a00*/  LEA.HI.X.SX32 R51, R15, R0, 0x1, P1 ;  /* 0x000000000f337211 */ /* 0x000fe400008f0eff */
[----:B-1----:R-:W-:-:S03]  /*4a10*/  LEA R48, P2, R17, R6, 0x1 ;  /* 0x0000000611307211 */ /* 0x002fc600078408ff */
[----:B------:R1:W-:Y:S01]  /*4a20*/  STL.64 [R1+0x1a0], R50 ;  /* 0x0001a03201007387 */ /* 0x0003e20000100a00 */
[----:B------:R-:W-:Y:S02]  /*4a30*/  LEA.HI.X.SX32 R49, R17, R0, 0x1, P2 ;  /* 0x0000000011317211 */ /* 0x000fe400010f0eff */
[----:B------:R-:W-:Y:S02]  /*4a40*/  LEA R16, P2, R23, R6, 0x1 ;  /* 0x0000000617107211 */ /* 0x000fe400078408ff */
[----:B0-----:R-:W-:Y:S01]  /*4a50*/  LEA R47, R7, R13, 0x2 ;  /* 0x0000000d072f7211 */ /* 0x001fe200078e10ff */
[----:B------:R0:W-:Y:S01]  /*4a60*/  STL.64 [R1+0x198], R48 ;  /* 0x0001983001007387 */ /* 0x0001e20000100a00 */
[----:B------:R-:W-:-:S03]  /*4a70*/  LEA.HI.X.SX32 R17, R23, R0, 0x1, P2 ;  /* 0x0000000017117211 */ /* 0x000fc600010f0eff */
[----:B------:R2:W-:Y:S01]  /*4a80*/  STL.64 [R1+0x190], R10 ;  /* 0x0001900a01007387 */ /* 0x0005e20000100a00 */
[----:B------:R-:W-:Y:S01]  /*4a90*/  IMAD R15, R7, 0x4, R47 ;  /* 0x00000004070f7824 */ /* 0x000fe200078e022f */
[----:B-1----:R-:W-:-:S04]  /*4aa0*/  LEA R50, P1, R21, R6, 0x1 ;  /* 0x0000000615327211 */ /* 0x002fc800078208ff */
[----:B------:R-:W-:Y:S02]  /*4ab0*/  LEA.HI.X.SX32 R51, R21, R0, 0x1, P1 ;  /* 0x0000000015337211 */ /* 0x000fe400008f0eff */
[-C--:B------:R-:W-:Y:S01]  /*4ac0*/  LEA R18, P1, R27, R6.reuse, 0x1 ;  /* 0x000000061b127211 */ /* 0x080fe200078208ff */
[----:B0-----:R-:W-:Y:S02]  /*4ad0*/  IMAD R49, R7, 0x4, R15 ;  /* 0x0000000407317824 */ /* 0x001fe400078e020f */
[----:B------:R0:W-:Y:S01]  /*4ae0*/  STL.64 [R1+0x188], R50 ;  /* 0x0001883201007387 */ /* 0x0001e20000100a00 */
[----:B--2---:R-:W-:Y:S02]  /*4af0*/  LEA R10, P3, R25, R6, 0x1 ;  /* 0x00000006190a7211 */ /* 0x004fe400078608ff */
[-C--:B------:R-:W-:Y:S01]  /*4b00*/  LEA.HI.X.SX32 R19, R27, R0.reuse, 0x1, P1 ;  /* 0x000000001b137211 */ /* 0x080fe200008f0eff */
[----:B------:R1:W-:Y:S01]  /*4b10*/  STL.64 [R1+0x180], R16 ;  /* 0x0001801001007387 */ /* 0x0003e20000100a00 */
[----:B------:R-:W-:-:S02]  /*4b20*/  LEA.HI.X.SX32 R11, R25, R0, 0x1, P3 ;  /* 0x00000000190b7211 */ /* 0x000fc400018f0eff */
[----:B------:R-:W-:-:S03]  /*4b30*/  LEA R25, R7, R49, 0x2 ;  /* 0x0000003107197211 */ /* 0x000fc600078e10ff */
[----:B------:R2:W-:Y:S02]  /*4b40*/  STL.64 [R1+0x178], R10 ;  /* 0x0001780a01007387 */ /* 0x0005e40000100a00 */
[----:B0-----:R-:W-:Y:S02]  /*4b50*/  IMAD R51, R7, 0x4, R25 ;  /* 0x0000000407337824 */ /* 0x001fe400078e0219 */
[----:B------:R0:W-:Y:S01]  /*4b60*/  STL.64 [R1+0x170], R18 ;  /* 0x0001701201007387 */ /* 0x0001e20000100a00 */
[----:B-1----:R-:W-:Y:S01]  /*4b70*/  LEA R16, P2, R29, R6, 0x1 ;  /* 0x000000061d107211 */ /* 0x002fe200078408ff */
[----:B------:R-:W-:-:S03]  /*4b80*/  IMAD R27, R7, 0x4, R51 ;  /* 0x00000004071b7824 */ /* 0x000fc600078e0233 */
[----:B------:R-:W-:Y:S02]  /*4b90*/  LEA.HI.X.SX32 R17, R29, R0, 0x1, P2 ;  /* 0x000000001d117211 */ /* 0x000fe400010f0eff */
[----:B--2---:R-:W-:Y:S02]  /*4ba0*/  LEA R10, P3, R31, R6, 0x1 ;  /* 0x000000061f0a7211 */ /* 0x004fe400078608ff */
[----:B------:R-:W-:Y:S01]  /*4bb0*/  LEA R29, R7, R27, 0x2 ;  /* 0x0000001b071d7211 */ /* 0x000fe200078e10ff */
[----:B------:R1:W-:Y:S01]  /*4bc0*/  STL.64 [R1+0x168], R16 ;  /* 0x0001681001007387 */ /* 0x0003e20000100a00 */
[----:B------:R-:W-:Y:S02]  /*4bd0*/  LEA.HI.X.SX32 R11, R31, R0, 0x1, P3 ;  /* 0x000000001f0b7211 */ /* 0x000fe400018f0eff */
[----:B0-----:R-:W-:Y:S01]  /*4be0*/  LEA R18, P1, R33, R6, 0x1 ;  /* 0x0000000621127211 */ /* 0x001fe200078208ff */
[----:B------:R-:W-:Y:S02]  /*4bf0*/  IMAD R31, R7, 0x4, R29 ;  /* 0x00000004071f7824 */ /* 0x000fe400078e021d */
[----:B------:R0:W-:Y:S01]  /*4c00*/  STL.64 [R1+0x160], R10 ;  /* 0x0001600a01007387 */ /* 0x0001e20000100a00 */
[----:B------:R-:W-:-:S02]  /*4c10*/  LEA.HI.X.SX32 R19, R33, R0, 0x1, P1 ;  /* 0x0000000021137211 */ /* 0x000fc400008f0eff */
[-C--:B------:R-:W-:Y:S02]  /*4c20*/  LEA R20, P1, R39, R6.reuse, 0x1 ;  /* 0x0000000627147211 */ /* 0x080fe400078208ff */
[----:B-1----:R-:W-:Y:S01]  /*4c30*/  LEA R16, P2, R35, R6, 0x1 ;  /* 0x0000000623107211 */ /* 0x002fe200078408ff */
[----:B------:R1:W-:Y:S01]  /*4c40*/  STL.64 [R1+0x158], R18 ;  /* 0x0001581201007387 */ /* 0x0003e20000100a00 */
[-C--:B------:R-:W-:Y:S02]  /*4c50*/  LEA.HI.X.SX32 R21, R39, R0.reuse, 0x1, P1 ;  /* 0x0000000027157211 */ /* 0x080fe400008f0eff */
[----:B------:R-:W-:Y:S02]  /*4c60*/  LEA.HI.X.SX32 R17, R35, R0, 0x1, P2 ;  /* 0x0000000023117211 */ /* 0x000fe400010f0eff */
[-C--:B0-----:R-:W-:Y:S02]  /*4c70*/  LEA R10, P3, R37, R6.reuse, 0x1 ;  /* 0x00000006250a7211 */ /* 0x081fe400078608ff */
[----:B------:R-:W-:Y:S01]  /*4c80*/  LEA R32, P1, R45, R6, 0x1 ;  /* 0x000000062d207211 */ /* 0x000fe200078208ff */
[----:B------:R0:W-:Y:S01]  /*4c90*/  STL.64 [R1+0x150], R16 ;  /* 0x0001501001007387 */ /* 0x0001e20000100a00 */
[----:B------:R-:W-:-:S02]  /*4ca0*/  LEA.HI.X.SX32 R11, R37, R0, 0x1, P3 ;  /* 0x00000000250b7211 */ /* 0x000fc400018f0eff */
[----:B------:R-:W-:Y:S02]  /*4cb0*/  LEA.HI.X.SX32 R33, R45, R0, 0x1, P1 ;  /* 0x000000002d217211 */ /* 0x000fe400008f0eff */
[-C--:B-1----:R-:W-:Y:S01]  /*4cc0*/  LEA R18, P2, R41, R6.reuse, 0x1 ;  /* 0x0000000629127211 */ /* 0x082fe200078408ff */
[----:B------:R1:W-:Y:S01]  /*4cd0*/  STL.64 [R1+0x148], R10 ;  /* 0x0001480a01007387 */ /* 0x0003e20000100a00 */
[----:B------:R-:W-:Y:S02]  /*4ce0*/  LEA R34, P1, R13, R6, 0x1 ;  /* 0x000000060d227211 */ /* 0x000fe400078208ff */
[-C--:B------:R-:W-:Y:S01]  /*4cf0*/  LEA.HI.X.SX32 R19, R41, R0.reuse, 0x1, P2 ;  /* 0x0000000029137211 */ /* 0x080fe200010f0eff */
[----:B------:R2:W-:Y:S01]  /*4d00*/  STL.64 [R1+0x140], R20 ;  /* 0x0001401401007387 */ /* 0x0005e20000100a00 */
[----:B------:R-:W-:Y:S01]  /*4d10*/  LEA.HI.X.SX32 R35, R13, R0, 0x1, P1 ;  /* 0x000000000d237211 */ /* 0x000fe200008f0eff */
[----:B0-----:R-:W-:Y:S02]  /*4d20*/  IMAD R17, R7, 0x4, R31 ;  /* 0x0000000407117824 */ /* 0x001fe400078e021f */
[----:B------:R0:W-:Y:S01]  /*4d30*/  STL.64 [R1+0x138], R18 ;  /* 0x0001381201007387 */ /* 0x0001e20000100a00 */
[----:B-1----:R-:W-:-:S04]  /*4d40*/  LEA R10, P3, R43, R6, 0x1 ;  /* 0x000000062b0a7211 */ /* 0x002fc800078608ff */
[----:B------:R-:W-:Y:S02]  /*4d50*/  LEA.HI.X.SX32 R11, R43, R0, 0x1, P3 ;  /* 0x000000002b0b7211 */ /* 0x000fe400018f0eff */
[----:B--2---:R-:W-:Y:S02]  /*4d60*/  LEA R21, R7, R17, 0x2 ;  /* 0x0000001107157211 */ /* 0x004fe400078e10ff */
[----:B0-----:R-:W-:Y:S01]  /*4d70*/  LEA R18, P2, R5, R6, 0x1 ;  /* 0x0000000605127211 */ /* 0x001fe200078408ff */
[----:B------:R0:W-:Y:S02]  /*4d80*/  STL.64 [R1+0x130], R10 ;  /* 0x0001300a01007387 */ /* 0x0001e40000100a00 */
[----:B------:R-:W-:Y:S01]  /*4d90*/  IMAD R23, R7, 0x4, R21 ;  /* 0x0000000407177824 */ /* 0x000fe200078e0215 */
[----:B------:R-:W-:Y:S01]  /*4da0*/  LEA.HI.X.SX32 R19, R5, R0, 0x1, P2 ;  /* 0x0000000005137211 */ /* 0x000fe200010f0eff */
[----:B------:R1:W-:Y:S02]  /*4db0*/  STL.64 [R1+0x128], R32 ;  /* 0x0001282001007387 */ /* 0x0003e40000100a00 */
[----:B------:R-:W-:-:S02]  /*4dc0*/  IMAD R5, R7, 0x4, R23 ;  /* 0x0000000407057824 */ /* 0x000fc400078e0217 */
[----:B------:R2:W-:Y:S01]  /*4dd0*/  STL.64 [R1+0x120], R18 ;  /* 0x0001201201007387 */ /* 0x0005e20000100a00 */
[----:B0-----:R-:W-:-:S04]  /*4de0*/  LEA R10, P3, R9, R6, 0x1 ;  /* 0x00000006090a7211 */ /* 0x001fc800078608ff */
[----:B------:R-:W-:Y:S02]  /*4df0*/  LEA.HI.X.SX32 R11, R9, R0, 0x1, P3 ;  /* 0x00000000090b7211 */ /* 0x000fe400018f0eff */
[-C--:B-1----:R-:W-:Y:S02]  /*4e00*/  LEA R32, P2, R47, R6.reuse, 0x1 ;  /* 0x000000062f207211 */ /* 0x082fe400078408ff */
[----:B--2---:R-:W-:Y:S01]  /*4e10*/  LEA R18, P3, R15, R6, 0x1 ;  /* 0x000000060f127211 */ /* 0x004fe200078608ff */
[----:B------:R0:W-:Y:S01]  /*4e20*/  STL.64 [R1+0x118], R10 ;  /* 0x0001180a01007387 */ /* 0x0001e20000100a00 */
[-C--:B------:R-:W-:Y:S02]  /*4e30*/  LEA.HI.X.SX32 R33, R47, R0.reuse, 0x1, P2 ;  /* 0x000000002f217211 */ /* 0x080fe400010f0eff */
[----:B------:R-:W-:Y:S02]  /*4e40*/  LEA.HI.X.SX32 R19, R15, R0, 0x1, P3 ;  /* 0x000000000f137211 */ /* 0x000fe400018f0eff */
[----:B------:R-:W-:-:S03]  /*4e50*/  LEA R12, P3, R51, R6, 0x1 ;  /* 0x00000006330c7211 */ /* 0x000fc600078608ff */
[----:B------:R1:W-:Y:S01]  /*4e60*/  STL.64 [R1+0x100], R18 ;  /* 0x0001001201007387 */ /* 0x0003e20000100a00 */
[----:B------:R-:W-:Y:S02]  /*4e70*/  LEA.HI.X.SX32 R13, R51, R0, 0x1, P3 ;  /* 0x00000000330d7211 */ /* 0x000fe400018f0eff */
[----:B------:R-:W-:Y:S01]  /*4e80*/  LEA R24, P3, R31, R6, 0x1 ;  /* 0x000000061f187211 */ /* 0x000fe200078608ff */
[----:B------:R2:W-:Y:S01]  /*4e90*/  STL.64 [R1+0x110], R34 ;  /* 0x0001102201007387 */ /* 0x0005e20000100a00 */
[----:B0-----:R-:W-:-:S03]  /*4ea0*/  LEA R11, R7, R5, 0x2 ;  /* 0x00000005070b7211 */ /* 0x001fc600078e10ff */
[----:B------:R0:W-:Y:S04]  /*4eb0*/  STL.64 [R1+0x108], R32 ;  /* 0x0001082001007387 */ /* 0x0001e80000100a00 */
[----:B------:R3:W-:Y:S01]  /*4ec0*/  STL.64 [R1+0xe8], R12 ;  /* 0x0000e80c01007387 */ /* 0x0007e20000100a00 */
[----:B-1----:R-:W-:Y:S01]  /*4ed0*/  IMAD R19, R7, 0x4, R11 ;  /* 0x0000000407137824 */ /* 0x002fe200078e020b */
[----:B--2---:R-:W-:-:S03]  /*4ee0*/  LEA R34, P1, R49, R6, 0x1 ;  /* 0x0000000631227211 */ /* 0x004fc600078208ff */
[----:B------:R-:W-:Y:S01]  /*4ef0*/  IMAD R9, R7, 0x4, R19 ;  /* 0x0000000407097824 */ /* 0x000fe200078e0213 */
[----:B0-----:R-:W-:Y:S02]  /*4f00*/  LEA R32, P2, R25, R6, 0x1 ;  /* 0x0000000619207211 */ /* 0x001fe400078408ff */
[-C--:B------:R-:W-:Y:S02]  /*4f10*/  LEA.HI.X.SX32 R35, R49, R0.reuse, 0x1, P1 ;  /* 0x0000000031237211 */ /* 0x080fe400008f0eff */
[-C--:B------:R-:W-:Y:S02]  /*4f20*/  LEA.HI.X.SX32 R33, R25, R0.reuse, 0x1, P2 ;  /* 0x0000000019217211 */ /* 0x080fe400010f0eff */
[----:B------:R-:W-:Y:S01]  /*4f30*/  LEA.HI.X.SX32 R25, R31, R0, 0x1, P3 ;  /* 0x000000001f197211 */ /* 0x000fe200018f0eff */
[----:B------:R0:W-:Y:S01]  /*4f40*/  STL.64 [R1+0xf8], R34 ;  /* 0x0000f82201007387 */ /* 0x0001e20000100a00 */
[----:B---3--:R-:W-:Y:S01]  /*4f50*/  LEA R13, R7, R9, 0x2 ;  /* 0x00000009070d7211 */ /* 0x008fe200078e10ff */
[----:B------:R-:W-:-:S02]  /*4f60*/  IMAD.MOV.U32 R31, RZ, RZ, -0x800000 ;  /* 0xff800000ff1f7424 */ /* 0x000fc400078e00ff */
[----:B------:R1:W-:Y:S02]  /*4f70*/  STL.64 [R1+0xf0], R32 ;  /* 0x0000f02001007387 */ /* 0x0003e40000100a00 */
[----:B------:R-:W-:-:S04]  /*4f80*/  IMAD R15, R7, 0x4, R13 ;  /* 0x00000004070f7824 */ /* 0x000fc800078e020d */
[----:B------:R-:W-:Y:S01]  /*4f90*/  IMAD R2, R7, 0x4, R15 ;  /* 0x0000000407027824 */ /* 0x000fe200078e020f */
[----:B0-----:R-:W-:-:S04]  /*4fa0*/  LEA R34, P1, R27, R6, 0x1 ;  /* 0x000000061b227211 */ /* 0x001fc800078208ff */
[----:B------:R-:W-:Y:S02]  /*4fb0*/  LEA R10, R7, R2, 0x2 ;  /* 0x00000002070a7211 */ /* 0x000fe400078e10ff */
[----:B-1----:R-:W-:Y:S02]  /*4fc0*/  LEA R32, P2, R29, R6, 0x1 ;  /* 0x000000061d207211 */ /* 0x002fe400078408ff */
[-C--:B------:R-:W-:Y:S01]  /*4fd0*/  LEA.HI.X.SX32 R35, R27, R0.reuse, 0x1, P1 ;  /* 0x000000001b237211 */ /* 0x080fe200008f0eff */
[----:B------:R-:W-:Y:S01]  /*4fe0*/  IMAD R12, R7, 0x4, R10 ;  /* 0x00000004070c7824 */ /* 0x000fe200078e020a */
[----:B------:R-:W-:Y:S02]  /*4ff0*/  LEA.HI.X.SX32 R33, R29, R0, 0x1, P2 ;  /* 0x000000001d217211 */ /* 0x000fe400010f0eff */
[-C--:B------:R-:W-:Y:S01]  /*5000*/  LEA R28, P1, R17, R6.reuse, 0x1 ;  /* 0x00000006111c7211 */ /* 0x080fe200078208ff */
[----:B------:R-:W-:Y:S01]  /*5010*/  STL.64 [R1+0xe0], R34 ;  /* 0x0000e02201007387 */ /* 0x000fe20000100a00 */
[----:B------:R-:W-:Y:S01]  /*5020*/  LEA R26, P2, R21, R6, 0x1 ;  /* 0x00000006151a7211 */ /* 0x000fe200078408ff */
[----:B------:R-:W-:Y:S01]  /*5030*/  IMAD R4, R7, 0x4, R12 ;  /* 0x0000000407047824 */ /* 0x000fe200078e020c */
[-C--:B------:R-:W-:Y:S01]  /*5040*/  LEA.HI.X.SX32 R29, R17, R0.reuse, 0x1, P1 ;  /* 0x00000000111d7211 */ /* 0x080fe200008f0eff */
[----:B------:R0:W-:Y:S01]  /*5050*/  STL.64 [R1+0xd8], R32 ;  /* 0x0000d82001007387 */ /* 0x0001e20000100a00 */
[----:B------:R-:W-:-:S02]  /*5060*/  LEA.HI.X.SX32 R27, R21, R0, 0x1, P2 ;  /* 0x00000000151b7211 */ /* 0x000fc400010f0eff */
[C---:B------:R-:W-:Y:S01]  /*5070*/  LEA R20, P2, R11.reuse, R6, 0x1 ;  /* 0x000000060b147211 */ /* 0x040fe200078408ff */
[----:B------:R1:W-:Y:S03]  /*5080*/  STL.64 [R1+0xd0], R24 ;  /* 0x0000d01801007387 */ /* 0x0003e60000100a00 */
[----:B------:R-:W-:Y:S01]  /*5090*/  LEA.HI.X.SX32 R21, R11, R0, 0x1, P2 ;  /* 0x000000000b157211 */ /* 0x000fe200010f0eff */
[----:B------:R2:W-:Y:S01]  /*50a0*/  STL.64 [R1+0xc8], R28 ;  /* 0x0000c81c01007387 */ /* 0x0005e20000100a00 */
[----:B0-----:R-:W-:Y:S02]  /*50b0*/  MOV R32, 0xff800000 ;  /* 0xff80000000207802 */ /* 0x001fe40000000f00 */
[----:B-1----:R-:W-:-:S04]  /*50c0*/  LEA R24, P3, R23, R6, 0x1 ;  /* 0x0000000617187211 */ /* 0x002fc800078608ff */
[----:B------:R-:W-:Y:S01]  /*50d0*/  LEA.HI.X.SX32 R25, R23, R0, 0x1, P3 ;  /* 0x0000000017197211 */ /* 0x000fe200018f0eff */
[----:B--2---:R-:W-:Y:S01]  /*50e0*/  IMAD R28, R3, 0x1d, RZ ;  /* 0x0000001d031c7824 */ /* 0x004fe200078e02ff */
[----:B------:R-:W-:Y:S01]  /*50f0*/  LEA R16, P3, R19, R6, 0x1 ;  /* 0x0000000613107211 */ /* 0x000fe200078608ff */
[----:B------:R-:W-:Y:S02]  /*5100*/  IMAD R29, R3, 0x1e, RZ ;  /* 0x0000001e031d7824 */ /* 0x000fe400078e02ff */
[----:B------:R0:W-:Y:S01]  /*5110*/  STL.64 [R1+0xb8], R24 ;  /* 0x0000b81801007387 */ /* 0x0001e20000100a00 */
[----:B------:R-:W-:-:S03]  /*5120*/  LEA.HI.X.SX32 R17, R19, R0, 0x1, P3 ;  /* 0x0000000013117211 */ /* 0x000fc600018f0eff */
[----:B------:R1:W-:Y:S01]  /*5130*/  STL.64 [R1+0xc0], R26 ;  /* 0x0000c01a01007387 */ /* 0x0003e20000100a00 */
[----:B0-----:R-:W-:-:S04]  /*5140*/  LEA R24, P1, R5, R6, 0x1 ;  /* 0x0000000605187211 */ /* 0x001fc800078208ff */
[----:B------:R-:W-:Y:S01]  /*5150*/  LEA.HI.X.SX32 R25, R5, R0, 0x1, P1 ;  /* 0x0000000005197211 */ /* 0x000fe200008f0eff */
[----:B-1----:R-:W-:Y:S01]  /*5160*/  IMAD R26, R3, 0x1b, RZ ;  /* 0x0000001b031a7824 */ /* 0x002fe200078e02ff */
[----:B------:R-:W-:Y:S01]  /*5170*/  LEA R22, P1, R9, R6, 0x1 ;  /* 0x0000000609167211 */ /* 0x000fe200078208ff */
[----:B------:R-:W-:Y:S01]  /*5180*/  IMAD R27, R3, 0x1c, RZ ;  /* 0x0000001c031b7824 */ /* 0x000fe200078e02ff */
[----:B------:R-:W-:Y:S01]  /*5190*/  LEA R5, R7, R4, 0x2 ;  /* 0x0000000407057211 */ /* 0x000fe200078e10ff */
[----:B------:R0:W-:Y:S01]  /*51a0*/  STL.64 [R1+0xb0], R24 ;  /* 0x0000b01801007387 */ /* 0x0001e20000100a00 */
[----:B------:R-:W-:-:S03]  /*51b0*/  LEA.HI.X.SX32 R23, R9, R0, 0x1, P1 ;  /* 0x0000000009177211 */ /* 0x000fc600008f0eff */
[----:B------:R1:W-:Y:S01]  /*51c0*/  STL.64 [R1+0xa8], R20 ;  /* 0x0000a81401007387 */ /* 0x0003e20000100a00 */
[----:B------:R-:W-:-:S03]  /*51d0*/  IMAD R11, R7, 0x4, R5 ;  /* 0x00000004070b7824 */ /* 0x000fc600078e0205 */
[----:B------:R2:W-:Y:S01]  /*51e0*/  STL.64 [R1+0xa0], R16 ;  /* 0x0000a01001007387 */ /* 0x0005e20000100a00 */
[----:B------:R-:W-:-:S03]  /*51f0*/  IMAD R8, R7, 0x4, R11 ;  /* 0x0000000407087824 */ /* 0x000fc600078e020b */
[----:B------:R3:W-:Y:S01]  /*5200*/  STL.64 [R1+0x98], R22 ;  /* 0x0000981601007387 */ /* 0x0007e20000100a00 */
[----:B0-----:R-:W-:Y:S01]  /*5210*/  IMAD R24, R3, 0x19, RZ ;  /* 0x0000001903187824 */ /* 0x001fe200078e02ff */
[----:B------:R-:W-:Y:S01]  /*5220*/  LEA R9, R7, R8, 0x2 ;  /* 0x0000000807097211 */ /* 0x000fe200078e10ff */
[----:B------:R-:W-:Y:S01]  /*5230*/  IMAD R25, R3, 0x1a, RZ ;  /* 0x0000001a03197824 */ /* 0x000fe200078e02ff */
[-C--:B-1----:R-:W-:Y:S02]  /*5240*/  LEA R20, P2, R13, R6.reuse, 0x1 ;  /* 0x000000060d147211 */ /* 0x082fe400078408ff */
[----:B--2---:R-:W-:Y:S02]  /*5250*/  LEA R16, P3, R15, R6, 0x1 ;  /* 0x000000060f107211 */ /* 0x004fe400078608ff */
[-C--:B------:R-:W-:Y:S02]  /*5260*/  LEA.HI.X.SX32 R21, R13, R0.reuse, 0x1, P2 ;  /* 0x000000000d157211 */ /* 0x080fe400010f0eff */
[----:B------:R-:W-:Y:S01]  /*5270*/  LEA.HI.X.SX32 R17, R15, R0, 0x1, P3 ;  /* 0x000000000f117211 */ /* 0x000fe200018f0eff */
[C---:B---3--:R-:W-:Y:S01]  /*5280*/  IMAD R22, R3.reuse, 0x17, RZ ;  /* 0x0000001703167824 */ /* 0x048fe200078e02ff */
[----:B------:R-:W-:Y:S01]  /*5290*/  LEA R18, P2, R10, R6, 0x1 ;  /* 0x000000060a127211 */ /* 0x000fe200078408ff */
[----:B------:R0:W-:Y:S01]  /*52a0*/  STL.64 [R1+0x90], R20 ;  /* 0x0000901401007387 */ /* 0x0001e20000100a00 */
[----:B------:R-:W-:-:S02]  /*52b0*/  IMAD R23, R3, 0x18, RZ ;  /* 0x0000001803177824 */ /* 0x000fc400078e02ff */
[----:B------:R-:W-:Y:S01]  /*52c0*/  LEA.HI.X.SX32 R19, R10, R0, 0x1, P2 ;  /* 0x000000000a137211 */ /* 0x000fe200010f0eff */
[----:B------:R1:W-:Y:S01]  /*52d0*/  STL.64 [R1+0x88], R16 ;  /* 0x0000881001007387 */ /* 0x0003e20000100a00 */
[C---:B------:R-:W-:Y:S01]  /*52e0*/  IMAD R10, R7.reuse, 0x4, R9 ;  /* 0x00000004070a7824 */ /* 0x040fe200078e0209 */
[-C--:B0-----:R-:W-:Y:S02]  /*52f0*/  LEA R20, P1, R2, R6.reuse, 0x1 ;  /* 0x0000000602147211 */ /* 0x081fe400078208ff */
[----:B-1----:R-:W-:Y:S02]  /*5300*/  LEA R16, P3, R12, R6, 0x1 ;  /* 0x000000060c107211 */ /* 0x002fe400078608ff */
[-C--:B------:R-:W-:Y:S01]  /*5310*/  LEA.HI.X.SX32 R21, R2, R0.reuse, 0x1, P1 ;  /* 0x0000000002157211 */ /* 0x080fe200008f0eff */
[----:B------:R-:W-:Y:S01]  /*5320*/  IMAD R2, R7, 0x4, R10 ;  /* 0x0000000407027824 */ /* 0x000fe200078e020a */
[----:B------:R-:W-:Y:S02]  /*5330*/  LEA.HI.X.SX32 R17, R12, R0, 0x1, P3 ;  /* 0x000000000c117211 */ /* 0x000fe400018f0eff */
[C---:B------:R-:W-:Y:S01]  /*5340*/  LEA R14, P3, R11.reuse, R6, 0x1 ;  /* 0x000000060b0e7211 */ /* 0x040fe200078608ff */
[----:B------:R0:W-:Y:S03]  /*5350*/  STL.64 [R1+0x80], R20 ;  /* 0x0000801401007387 */ /* 0x0001e60000100a00 */
[----:B------:R-:W-:Y:S01]  /*5360*/  LEA.HI.X.SX32 R15, R11, R0, 0x1, P3 ;  /* 0x000000000b0f7211 */ /* 0x000fe200018f0eff */
[----:B------:R1:W-:Y:S01]  /*5370*/  STL.64 [R1+0x78], R18 ;  /* 0x0000781201007387 */ /* 0x0003e20000100a00 */
[----:B------:R-:W-:Y:S01]  /*5380*/  LEA R12, P3, R10, R6, 0x1 ;  /* 0x000000060a0c7211 */ /* 0x000fe200078608ff */
[----:B------:R-:W-:-:S02]  /*5390*/  IMAD R11, R3, 0xc, RZ ;  /* 0x0000000c030b7824 */ /* 0x000fc400078e02ff */
[----:B------:R2:W-:Y:S01]  /*53a0*/  STL.64 [R1+0x70], R16 ;  /* 0x0000701001007387 */ /* 0x0005e20000100a00 */
[----:B------:R-:W-:Y:S01]  /*53b0*/  LEA.HI.X.SX32 R13, R10, R0, 0x1, P3 ;  /* 0x000000000a0d7211 */ /* 0x000fe200018f0eff */
[C---:B------:R-:W-:Y:S02]  /*53c0*/  IMAD R10, R3.reuse, 0xb, RZ ;  /* 0x0000000b030a7824 */ /* 0x040fe400078e02ff */
[C---:B0-----:R-:W-:Y:S02]  /*53d0*/  IMAD R20, R3.reuse, 0x15, RZ ;  /* 0x0000001503147824 */ /* 0x041fe400078e02ff */
[----:B------:R-:W-:Y:S01]  /*53e0*/  IMAD R21, R3, 0x16, RZ ;  /* 0x0000001603157824 */ /* 0x000fe200078e02ff */
[CC--:B-1----:R-:W-:Y:S02]  /*53f0*/  LEA R18, P1, R4.reuse, R6.reuse, 0x1 ;  /* 0x0000000604127211 */ /* 0x0c2fe400078208ff */
[----:B--2---:R-:W-:Y:S02]  /*5400*/  LEA R16, P2, R5, R6, 0x1 ;  /* 0x0000000605107211 */ /* 0x004fe400078408ff */
[----:B------:R-:W-:-:S02]  /*5410*/  LEA.HI.X.SX32 R19, R4, R0, 0x1, P1 ;  /* 0x0000000004137211 */ /* 0x000fc400008f0eff */
[----:B------:R-:W-:Y:S02]  /*5420*/  LEA.HI.X.SX32 R17, R5, R0, 0x1, P2 ;  /* 0x0000000005117211 */ /* 0x000fe400010f0eff */
[C---:B------:R-:W-:Y:S01]  /*5430*/  LEA R4, R7.reuse, R2, 0x2 ;  /* 0x0000000207047211 */ /* 0x040fe200078e10ff */
[----:B------:R0:W-:Y:S04]  /*5440*/  STL.64 [R1+0x68], R18 ;  /* 0x0000681201007387 */ /* 0x0001e80000100a00 */
[----:B------:R1:W-:Y:S01]  /*5450*/  STL.64 [R1+0x60], R16 ;  /* 0x0000601001007387 */ /* 0x0003e20000100a00 */
[----:B------:R-:W-:-:S03]  /*5460*/  IMAD R5, R7, 0x4, R4 ;  /* 0x0000000407057824 */ /* 0x000fc600078e0204 */
[----:B------:R2:W-:Y:S01]  /*5470*/  STL.64 [R1+0x58], R14 ;  /* 0x0000580e01007387 */ /* 0x0005e20000100a00 */
[----:B------:R-:W-:Y:S02]  /*5480*/  IMAD R7, R7, 0x4, R5 ;  /* 0x0000000407077824 */ /* 0x000fe400078e0205 */
[C---:B0-----:R-:W-:Y:S02]  /*5490*/  IMAD R18, R3.reuse, 0x13, RZ ;  /* 0x0000001303127824 */ /* 0x041fe400078e02ff */
[----:B------:R-:W-:Y:S01]  /*54a0*/  IMAD R19, R3, 0x14, RZ ;  /* 0x0000001403137824 */ /* 0x000fe200078e02ff */
[CC--:B-1----:R-:W-:Y:S02]  /*54b0*/  LEA R16, P1, R8.reuse, R6.reuse, 0x1 ;  /* 0x0000000608107211 */ /* 0x0c2fe400078208ff */
[----:B--2---:R-:W-:Y:S02]  /*54c0*/  LEA R14, P2, R9, R6, 0x1 ;  /* 0x00000006090e7211 */ /* 0x004fe400078408ff */
[----:B------:R-:W-:-:S02]  /*54d0*/  LEA.HI.X.SX32 R17, R8, R0, 0x1, P1 ;  /* 0x0000000008117211 */ /* 0x000fc400008f0eff */
[----:B------:R-:W-:Y:S02]  /*54e0*/  LEA.HI.X.SX32 R15, R9, R0, 0x1, P2 ;  /* 0x00000000090f7211 */ /* 0x000fe400010f0eff */
[C---:B------:R-:W-:Y:S01]  /*54f0*/  LEA R8, P4, R7.reuse, R6, 0x1 ;  /* 0x0000000607087211 */ /* 0x040fe200078808ff */
[----:B------:R0:W-:Y:S03]  /*5500*/  STL.64 [R1+0x50], R16 ;  /* 0x0000501001007387 */ /* 0x0001e60000100a00 */
[----:B------:R-:W-:Y:S01]  /*5510*/  LEA.HI.X.SX32 R9, R7, R0, 0x1, P4 ;  /* 0x0000000007097211 */ /* 0x000fe200020f0eff */
[----:B------:R1:W-:Y:S01]  /*5520*/  STL.64 [R1+0x48], R14 ;  /* 0x0000480e01007387 */ /* 0x0003e20000100a00 */
[----:B------:R-:W-:-:S03]  /*5530*/  SHF.L.U32 R7, R3, 0x3, RZ ;  /* 0x0000000303077819 */ /* 0x000fc600000006ff */
[----:B------:R2:W-:Y:S01]  /*5540*/  STL.64 [R1+0x40], R12 ;  /* 0x0000400c01007387 */ /* 0x0005e20000100a00 */
[-C--:B0-----:R-:W-:Y:S02]  /*5550*/  LEA R16, P1, R2, R6.reuse, 0x1 ;  /* 0x0000000602107211 */ /* 0x081fe400078208ff */
[----:B-1----:R-:W-:Y:S02]  /*5560*/  LEA R14, P2, R4, R6, 0x1 ;  /* 0x00000006040e7211 */ /* 0x002fe400078408ff */
[----:B------:R-:W-:Y:S01]  /*5570*/  LEA.HI.X.SX32 R17, R2, R0, 0x1, P1 ;  /* 0x0000000002117211 */ /* 0x000fe200008f0eff */
[----:B------:R-:W-:Y:S01]  /*5580*/  IMAD.MOV.U32 R2, RZ, RZ, 0x3f800000 ;  /* 0x3f800000ff027424 */ /* 0x000fe200078e00ff */
[----:B--2---:R-:W-:Y:S01]  /*5590*/  LEA R12, P3, R5, R6, 0x1 ;  /* 0x00000006050c7211 */ /* 0x004fe200078608ff */
[----:B------:R-:W-:Y:S01]  /*55a0*/  IMAD R6, R3, 0x7, RZ ;  /* 0x0000000703067824 */ /* 0x000fe200078e02ff */
[-C--:B------:R-:W-:Y:S01]  /*55b0*/  LEA.HI.X.SX32 R15, R4, R0.reuse, 0x1, P2 ;  /* 0x00000000040f7211 */ /* 0x080fe200010f0eff */
[----:B------:R0:W-:Y:S01]  /*55c0*/  STL.64 [R1+0x38], R16 ;  /* 0x0000381001007387 */ /* 0x0001e20000100a00 */
[----:B------:R-:W-:Y:S01]  /*55d0*/  LEA.HI.X.SX32 R13, R5, R0, 0x1, P3 ;  /* 0x00000000050d7211 */ /* 0x000fe200018f0eff */
[----:B------:R-:W-:-:S02]  /*55e0*/  IMAD R4, R3, 0x5, RZ ;  /* 0x0000000503047824 */ /* 0x000fc400078e02ff */
[----:B------:R1:W-:Y:S01]  /*55f0*/  STL.64 [R1+0x30], R14 ;  /* 0x0000300e01007387 */ /* 0x0003e20000100a00 */
[----:B------:R-:W-:Y:S02]  /*5600*/  IMAD R5, R3, 0x6, RZ ;  /* 0x0000000603057824 */ /* 0x000fe400078e02ff */
[----:B------:R-:W-:Y:S01]  /*5610*/  IMAD.MOV.U32 R0, RZ, RZ, RZ ;  /* 0x000000ffff007224 */ /* 0x000fe200078e00ff */
[----:B------:R2:W-:Y:S01]  /*5620*/  STL.64 [R1+0x28], R12 ;  /* 0x0000280c01007387 */ /* 0x0005e20000100a00 */
[----:B------:R-:W-:-:S03]  /*5630*/  IMAD.WIDE R34, R5, 0x2, R214 ;  /* 0x0000000205227825 */ /* 0x000fc600078e02d6 */
[----:B------:R3:W-:Y:S01]  /*5640*/  STL.64 [R1+0x20], R8 ;  /* 0x0000200801007387 */ /* 0x0007e20000100a00 */
[C---:B0-----:R-:W-:Y:S02]  /*5650*/  IMAD R16, R3.reuse, 0x11, RZ ;  /* 0x0000001103107824 */ /* 0x041fe400078e02ff */
[C---:B------:R-:W-:Y:S01]  /*5660*/  IMAD R17, R3.reuse, 0x12, RZ ;  /* 0x0000001203117824 */ /* 0x040fe200078e02ff */
[----:B------:R0:W-:Y:S01]  /*5670*/  STL [R1+0x1c], R2 ;  /* 0x00001c0201007387 */ /* 0x0001e20000100800 */
[C---:B-1----:R-:W-:Y:S02]  /*5680*/  IMAD R14, R3.reuse, 0xf, RZ ;  /* 0x0000000f030e7824 */ /* 0x042fe400078e02ff */
[C---:B------:R-:W-:Y:S01]  /*5690*/  IMAD.SHL.U32 R15, R3.reuse, 0x10, RZ ;  /* 0x00000010030f7824 */ /* 0x040fe200078e00ff */
[----:B------:R-:W-:Y:S01]  /*56a0*/  STL [R1], R30 ;  /* 0x0000001e01007387 */ /* 0x000fe20000100800 */
[C---:B--2---:R-:W-:Y:S02]  /*56b0*/  IMAD R12, R3.reuse, 0xd, RZ ;  /* 0x0000000d030c7824 */ /* 0x044fe400078e02ff */
[C---:B------:R-:W-:Y:S01]  /*56c0*/  IMAD R13, R3.reuse, 0xe, RZ ;  /* 0x0000000e030d7824 */ /* 0x040fe200078e02ff */
[----:B------:R1:W-:Y:S01]  /*56d0*/  STL [R1+0x4], R32 ;  /* 0x0000042001007387 */ /* 0x0003e20000100800 */
[----:B---3--:R-:W-:-:S02]  /*56e0*/  IMAD R8, R3, 0x9, RZ ;  /* 0x0000000903087824 */ /* 0x008fc400078e02ff */
[C---:B------:R-:W-:Y:S01]  /*56f0*/  IMAD R9, R3.reuse, 0xa, RZ ;  /* 0x0000000a03097824 */ /* 0x040fe200078e02ff */
[----:B------:R2:W-:Y:S01]  /*5700*/  STL [R1+0x8], R31 ;  /* 0x0000081f01007387 */ /* 0x0005e20000100800 */
[----:B------:R-:W-:Y:S02]  /*5710*/  IMAD R3, R3, 0x1f, RZ ;  /* 0x0000001f03037824 */ /* 0x000fe400078e02ff */
[----:B0-----:R-:W-:Y:S01]  /*5720*/  IMAD.MOV.U32 R2, RZ, RZ, RZ ;  /* 0x000000ffff027224 */ /* 0x001fe200078e00ff */
[----:B------:R0:W-:Y:S01]  /*5730*/  STL [R1+0xc], R30 ;  /* 0x00000c1e01007387 */ /* 0x0001e20000100800 */
[----:B-1----:R-:W-:Y:S01]  /*5740*/  IMAD.MOV.U32 R32, RZ, RZ, 0x3f800000 ;  /* 0x3f800000ff207424 */ /* 0x002fe200078e00ff */
[----:B--2---:R-:W-:-:S04]  /*5750*/  MOV R31, 0x3f800000 ;  /* 0x3f800000001f7802 */ /* 0x004fc80000000f00 */
[----:B------:R1:W-:Y:S01]  /*5760*/  STL [R1+0x18], R32 ;  /* 0x0000182001007387 */ /* 0x0003e20000100800 */
[----:B0-----:R-:W-:-:S03]  /*5770*/  IMAD.MOV.U32 R30, RZ, RZ, 0x3f800000 ;  /* 0x3f800000ff1e7424 */ /* 0x001fc600078e00ff */
[----:B------:R-:W-:Y:S04]  /*5780*/  STL [R1+0x14], R31 ;  /* 0x0000141f01007387 */ /* 0x000fe80000100800 */
[----:B------:R0:W-:Y:S01]  /*5790*/  STL [R1+0x10], R30 ;  /* 0x0000101e01007387 */ /* 0x0001e20000100800 */
[----:B-1----:R-:W-:-:S04]  /*57a0*/  IMAD.WIDE R32, R4, 0x2, R212 ;  /* 0x0000000204207825 */ /* 0x002fc800078e02d4 */
[----:B0-----:R-:W-:-:S05]  /*57b0*/  IMAD.WIDE R30, R4, 0x2, R214 ;  /* 0x00000002041e7825 */ /* 0x001fca00078e02d6 */
[----:B------:R0:W-:Y:S04]  /*57c0*/  STL.64 [R1+0x780], R30 ;  /* 0x0007801e01007387 */ /* 0x0001e80000100a00 */
[----:B------:R1:W-:Y:S04]  /*57d0*/  STL.64 [R1+0x778], R32 ;  /* 0x0007782001007387 */ /* 0x0003e80000100a00 */
[----:B------:R2:W-:Y:S01]  /*57e0*/  STL.64 [R1+0x760], R34 ;  /* 0x0007602201007387 */ /* 0x0005e20000100a00 */
[----:B0-----:R-:W-:-:S04]  /*57f0*/  IMAD.WIDE R30, R5, 0x2, R212 ;  /* 0x00000002051e7825 */ /* 0x001fc800078e02d4 */
[C---:B-1----:R-:W-:Y:S01]  /*5800*/  IMAD.WIDE R32, R6.reuse, 0x2, R214 ;  /* 0x0000000206207825 */ /* 0x042fe200078e02d6 */
[----:B------:R0:W-:Y:S03]  /*5810*/  STL.64 [R1+0x758], R30 ;  /* 0x0007581e01007387 */ /* 0x0001e60000100a00 */
[----:B--2---:R-:W-:Y:S01]  /*5820*/  IMAD.WIDE R34, R6, 0x2, R212 ;  /* 0x0000000206227825 */ /* 0x004fe200078e02d4 */
[----:B------:R1:W-:Y:S04]  /*5830*/  STL.64 [R1+0x740], R32 ;  /* 0x0007402001007387 */ /* 0x0003e80000100a00 */
[----:B------:R2:W-:Y:S01]  /*5840*/  STL.64 [R1+0x738], R34 ;  /* 0x0007382201007387 */ /* 0x0005e20000100a00 */
[----:B0-----:R-:W-:-:S04]  /*5850*/  IMAD.WIDE R30, R7, 0x2, R214 ;  /* 0x00000002071e7825 */ /* 0x001fc800078e02d6 */
[----:B-1----:R-:W-:Y:S01]  /*5860*/  IMAD.WIDE R32, R7, 0x2, R212 ;  /* 0x0000000207207825 */ /* 0x002fe200078e02d4 */
[----:B------:R0:W-:Y:S03]  /*5870*/  STL.64 [R1+0x720], R30 ;  /* 0x0007201e01007387 */ /* 0x0001e60000100a00 */
[C---:B--2---:R-:W-:Y:S01]  /*5880*/  IMAD.WIDE R34, R8.reuse, 0x2, R214 ;  /* 0x0000000208227825 */ /* 0x044fe200078e02d6 */
        /* <DEDUP_REMOVED lines=71> */
[--C-:B--2---:R-:W-:Y:S01]  /*5d00*/  IMAD.WIDE R34, R4, 0x2, R210.reuse ;  /* 0x0000000204227825 */ /* 0x104fe200078e02d2 */
[----:B------:R1:W-:Y:S04]  /*5d10*/  STL.64 [R1+0x4d8], R32 ;  /* 0x0004d82001007387 */ /* 0x0003e80000100a00 */
[----:B------:R2:W-:Y:S01]  /*5d20*/  STL.64 [R1+0x770], R34 ;  /* 0x0007702201007387 */ /* 0x0005e20000100a00 */
[----:B0-----:R-:W-:-:S04]  /*5d30*/  IMAD.WIDE R30, R5, 0x2, R210 ;  /* 0x00000002051e7825 */ /* 0x001fc800078e02d2 */
[--C-:B-1----:R-:W-:Y:S01]  /*5d40*/  IMAD.WIDE R32, R6, 0x2, R210.reuse ;  /* 0x0000000206207825 */ /* 0x102fe200078e02d2 */
        /* <DEDUP_REMOVED lines=35> */
[----:B-1----:R-:W-:Y:S01]  /*5f80*/  IMAD.WIDE R32, R24, 0x2, R210 ;  /* 0x0000000218207825 */ /* 0x002fe200078e02d2 */
[----:B------:R0:W-:Y:S03]  /*5f90*/  STL.64 [R1+0x510], R30 ;  /* 0x0005101e01007387 */ /* 0x0001e60000100a00 */
[--C-:B--2---:R-:W-:Y:S01]  /*5fa0*/  IMAD.WIDE R34, R4, 0x2, R208.reuse ;  /* 0x0000000204227825 */ /* 0x104fe200078e02d0 */
[----:B------:R1:W-:Y:S04]  /*5fb0*/  STL.64 [R1+0x4f0], R32 ;  /* 0x0004f02001007387 */ /* 0x0003e80000100a00 */
[----:B------:R-:W-:Y:S01]  /*5fc0*/  STL.64 [R1+0x768], R34 ;  /* 0x0007682201007387 */ /* 0x000fe20000100a00 */
[----:B0-----:R-:W-:-:S04]  /*5fd0*/  IMAD.WIDE R30, R5, 0x2, R208 ;  /* 0x00000002051e7825 */ /* 0x001fc800078e02d0 */
[--C-:B-1----:R-:W-:Y:S01]  /*5fe0*/  IMAD.WIDE R32, R6, 0x2, R208.reuse ;  /* 0x0000000206207825 */ /* 0x102fe200078e02d0 */
[----:B------:R0:W-:Y:S03]  /*5ff0*/  STL.64 [R1+0x748], R30 ;  /* 0x0007481e01007387 */ /* 0x0001e60000100a00 */
[--C-:B------:R-:W-:Y:S01]  /*6000*/  IMAD.WIDE R4, R7, 0x2, R208.reuse ;  /* 0x0000000207047825 */ /* 0x100fe200078e02d0 */
[----:B------:R-:W-:Y:S03]  /*6010*/  STL.64 [R1+0x728], R32 ;  /* 0x0007282001007387 */ /* 0x000fe60000100a00 */
[--C-:B------:R-:W-:Y:S01]  /*6020*/  IMAD.WIDE R6, R9, 0x2, R208.reuse ;  /* 0x0000000209067825 */ /* 0x100fe200078e02d0 */
[----:B------:R1:W-:Y:S03]  /*6030*/  STL.64 [R1+0x708], R4 ;  /* 0x0007080401007387 */ /* 0x0003e60000100a00 */
[----:B0-----:R-:W-:-:S04]  /*6040*/  IMAD.WIDE R30, R8, 0x2, R208 ;  /* 0x00000002081e7825 */ /* 0x001fc800078e02d0 */
[--C-:B------:R-:W-:Y:S01]  /*6050*/  IMAD.WIDE R8, R11, 0x2, R208.reuse ;  /* 0x000000020b087825 */ /* 0x100fe200078e02d0 */
[----:B------:R-:W-:Y:S03]  /*6060*/  STL.64 [R1+0x6e8], R30 ;  /* 0x0006e81e01007387 */ /* 0x000fe60000100a00 */
[--C-:B-1----:R-:W-:Y:S01]  /*6070*/  IMAD.WIDE R4, R10, 0x2, R208.reuse ;  /* 0x000000020a047825 */ /* 0x102fe200078e02d0 */
[----:B------:R0:W-:Y:S04]  /*6080*/  STL.64 [R1+0x6c8], R6 ;  /* 0x0006c80601007387 */ /* 0x0001e80000100a00 */
        /* <DEDUP_REMOVED lines=33> */
[C---:B-1----:R-:W-:Y:S01]  /*62a0*/  IMAD.WIDE R4, R26.reuse, 0x2, R212 ;  /* 0x000000021a047825 */ /* 0x042fe200078e02d4 */
[----:B------:R0:W-:Y:S03]  /*62b0*/  STL.64 [R1+0x4c0], R6 ;  /* 0x0004c00601007387 */ /* 0x0001e60000100a00 */
[C---:B--2---:R-:W-:Y:S01]  /*62c0*/  IMAD.WIDE R8, R26.reuse, 0x2, R210 ;  /* 0x000000021a087825 */ /* 0x044fe200078e02d2 */
        /* <DEDUP_REMOVED lines=34> */
[----:B------:R2:W-:Y:S04]  /*64f0*/  STL.64 [R1+0x430], R6 ;  /* 0x0004300601007387 */ /* 0x0005e80000100a00 */
[----:B------:R2:W-:Y:S02]  /*6500*/  STL.64 [R1+0x428], R4 ;  /* 0x0004280401007387 */ /* 0x0005e40000100a00 */
.L_x_1:
[----:B------:R-:W3:Y:S04]  /*6510*/  LDL.64 R16, [R1+0x768] ;  /* 0x0007680001107983 */ /* 0x000ee80000100a00 */
[----:B------:R-:W4:Y:S04]  /*6520*/  LDL.64 R24, [R1+0x770] ;  /* 0x0007700001187983 */ /* 0x000f280000100a00 */
[----:B------:R-:W4:Y:S04]  /*6530*/  LDL.64 R22, [R1+0x760] ;  /* 0x0007600001167983 */ /* 0x000f280000100a00 */
[----:B--2---:R-:W2:Y:S04]  /*6540*/  LDL.64 R6, [R1+0x780] ;  /* 0x0007800001067983 */ /* 0x004ea80000100a00 */
[----:B------:R-:W2:Y:S04]  /*6550*/  LDL.64 R30, [R1+0x778] ;  /* 0x00077800011e7983 */ /* 0x000ea80000100a00 */
[----:B------:R-:W2:Y:S04]  /*6560*/  LDL.64 R14, [R1+0x758] ;  /* 0x00075800010e7983 */ /* 0x000ea80000100a00 */
[----:B------:R-:W2:Y:S04]  /*6570*/  LDL.64 R28, [R1+0x740] ;  /* 0x00074000011c7983 */ /* 0x000ea80000100a00 */
[----:B------:R-:W2:Y:S04]  /*6580*/  LDL.64 R26, [R1+0x738] ;  /* 0x00073800011a7983 */ /* 0x000ea80000100a00 */
[----:B------:R-:W2:Y:S04]  /*6590*/  LDL.64 R34, [R1+0x750] ;  /* 0x0007500001227983 */ /* 0x000ea80000100a00 */
[----:B------:R-:W2:Y:S04]  /*65a0*/  LDL.64 R32, [R1+0x748] ;  /* 0x0007480001207983 */ /* 0x000ea80000100a00 */
[----:B------:R-:W2:Y:S01]  /*65b0*/  LDL.64 R20, [R1+0x730] ;  /* 0x0007300001147983 */ /* 0x000ea20000100a00 */
[C---:B------:R-:W-:Y:S01]  /*65c0*/  IMAD.WIDE R10, R0.reuse, 0x2, R210 ;  /* 0x00000002000a7825 */ /* 0x040fe200078e02d2 */
[----:B------:R-:W0:Y:S02]  /*65d0*/  LDC R56, c[0x0][0x254] ;  /* 0x00009500ff387b82 */ /* 0x000e240000000800 */
[----:B------:R-:W-:Y:S04]  /*65e0*/  STL [R1+0x820], R151 ;  /* 0x0008209701007387 */ /* 0x000fe80000100800 */
        /* <DEDUP_REMOVED lines=19> */
[----:B------:R1:W-:Y:S04]  /*6720*/  STL [R1+0x7d0], R161 ;  /* 0x0007d0a101007387 */ /* 0x0003e80000100800 */
[----:B------:R-:W-:Y:S04]  /*6730*/  STL [R1+0x7cc], R176 ;  /* 0x0007ccb001007387 */ /* 0x000fe80000100800 */
[----:B------:R-:W-:Y:S04]  /*6740*/  STL [R1+0x7c8], R177 ;  /* 0x0007c8b101007387 */ /* 0x000fe80000100800 */
[----:B------:R0:W-:Y:S04]  /*6750*/  STL [R1+0x7c4], R162 ;  /* 0x0007c4a201007387 */ /* 0x0001e80000100800 */
        /* <DEDUP_REMOVED lines=8> */
[----:B------:R0:W-:Y:S01]  /*67e0*/  STL [R1+0x7a0], R175 ;  /* 0x0007a0af01007387 */ /* 0x0001e20000100800 */
[----:B------:R-:W-:-:S03]  /*67f0*/  IMAD.WIDE R12, R0, 0x2, R212 ;  /* 0x00000002000c7825 */ /* 0x000fc600078e02d4 */
[----:B------:R-:W-:Y:S04]  /*6800*/  STL [R1+0x79c], R170 ;  /* 0x00079caa01007387 */ /* 0x000fe80000100800 */
[----:B-1----:R3:W2:Y:S04]  /*6810*/  LDG.E.U16 R161, desc[UR10][R10.64] ;  /* 0x0000000a0aa17981 */ /* 0x0026a8000c1e1500 */
[----:B------:R1:W-:Y:S04]  /*6820*/  STL [R1+0x798], R171 ;  /* 0x000798ab01007387 */ /* 0x0003e80000100800 */
[----:B------:R-:W2:Y:S04]  /*6830*/  LDL.64 R18, [R1+0x728] ;  /* 0x0007280001127983 */ /* 0x000ea80000100a00 */
[----:B0-----:R4:W2:Y:S01]  /*6840*/  LDG.E.U16 R162, desc[UR10][R12.64] ;  /* 0x0000000a0ca27981 */ /* 0x0018a2000c1e1500 */
[----:B-----5:R-:W-:-:S03]  /*6850*/  IMAD.WIDE R8, R0, 0x2, R208 ;  /* 0x0000000200087825 */ /* 0x020fc600078e02d0 */
[----:B------:R-:W2:Y:S01]  /*6860*/  LDL.64 R40, [R1+0x6f8] ;  /* 0x0006f80001287983 */ /* 0x000ea20000100a00 */
[----:B------:R-:W-:-:S03]  /*6870*/  IMAD.WIDE R4, R0, 0x2, R214 ;  /* 0x0000000200047825 */ /* 0x000fc600078e02d6 */
[----:B------:R0:W2:Y:S04]  /*6880*/  LDG.E.U16 R160, desc[UR10][R8.64] ;  /* 0x0000000a08a07981 */ /* 0x0000a8000c1e1500 */
[----:B------:R2:W2:Y:S04]  /*6890*/  LDG.E.U16 R164, desc[UR10][R4.64] ;  /* 0x0000000a04a47981 */ /* 0x0004a8000c1e1500 */
[----:B------:R-:W2:Y:S04]  /*68a0*/  LDL.64 R36, [R1+0x6e8] ;  /* 0x0006e80001247983 */ /* 0x000ea80000100a00 */
        /* <DEDUP_REMOVED lines=19> */
[----:B-1----:R-:W2:Y:S01]  /*69e0*/  LDL.64 R170, [R1+0x520] ;  /* 0x0005200001aa7983 */ /* 0x002ea20000100a00 */
[----:B---3--:R-:W-:-:S03]  /*69f0*/  IMAD.WIDE R10, R0, 0x2, R16 ;  /* 0x00000002000a7825 */ /* 0x008fc600078e0210 */
[----:B------:R-:W3:Y:S01]  /*6a00*/  LDL.64 R16, [R1+0x710] ;  /* 0x0007100001107983 */ /* 0x000ee20000100a00 */
[----:B----4-:R-:W-:-:S03]  /*6a10*/  IMAD.WIDE R12, R0, 0x2, R24 ;  /* 0x00000002000c7825 */ /* 0x010fc600078e0218 */
[----:B------:R-:W4:Y:S01]  /*6a20*/  LDL.64 R24, [R1+0x718] ;  /* 0x0007180001187983 */ /* 0x000f220000100a00 */
[----:B0-----:R-:W-:-:S03]  /*6a30*/  IMAD.WIDE R8, R0, 0x2, R22 ;  /* 0x0000000200087825 */ /* 0x001fc600078e0216 */
[----:B------:R-:W4:Y:S01]  /*6a40*/  LDL.64 R22, [R1+0x708] ;  /* 0x0007080001167983 */ /* 0x000f220000100a00 */
[----:B--2---:R-:W-:-:S03]  /*6a50*/  IMAD.WIDE R6, R0, 0x2, R6 ;  /* 0x0000000200067825 */ /* 0x004fc600078e0206 */
[----:B------:R0:W2:Y:S01]  /*6a60*/  LDG.E.U16 R156, desc[UR10][R10.64] ;  /* 0x0000000a0a9c7981 */ /* 0x0000a2000c1e1500 */
[----:B------:R-:W-:-:S03]  /*6a70*/  IMAD.WIDE R4, R0, 0x2, R30 ;  /* 0x0000000200047825 */ /* 0x000fc600078e021e */
[----:B------:R-:W2:Y:S04]  /*6a80*/  LDL.64 R30, [R1+0x720] ;  /* 0x00072000011e7983 */ /* 0x000ea80000100a00 */
[----:B------:R1:W2:Y:S01]  /*6a90*/  LDG.E.U16 R159, desc[UR10][R6.64] ;  /* 0x0000000a069f7981 */ /* 0x0002a2000c1e1500 */
[----:B0-----:R-:W-:-:S03]  /*6aa0*/  IMAD.WIDE R10, R0, 0x2, R28 ;  /* 0x00000002000a7825 */ /* 0x001fc600078e021c */
[----:B------:R0:W2:Y:S04]  /*6ab0*/  LDG.E.U16 R155, desc[UR10][R8.64] ;  /* 0x0000000a089b7981 */ /* 0x0000a8000c1e1500 */
[----:B------:R-:W2:Y:S01]  /*6ac0*/  LDL.64 R28, [R1+0x6e0] ;  /* 0x0006e000011c7983 */ /* 0x000ea20000100a00 */
[----:B-1----:R-:W-:-:S03]  /*6ad0*/  IMAD.WIDE R6, R0, 0x2, R14 ;  /* 0x0000000200067825 */ /* 0x002fc600078e020e */
[----:B------:R-:W2:Y:S01]  /*6ae0*/  LDL.64 R14, [R1+0x700] ;  /* 0x00070000010e7983 */ /* 0x000ea20000100a00 */
[----:B0-----:R-:W-:-:S03]  /*6af0*/  IMAD.WIDE R8, R0, 0x2, R26 ;  /* 0x0000000200087825 */ /* 0x001fc600078e021a */
[----:B------:R-:W2:Y:S04]  /*6b00*/  LDL.64 R26, [R1+0x6d0] ;  /* 0x0006d000011a7983 */ /* 0x000ea80000100a00 */
[----:B------:R0:W2:Y:S04]  /*6b10*/  LDG.E.U16 R157, desc[UR10][R12.64] ;  /* 0x0000000a0c9d7981 */ /* 0x0000a8000c1e1500 */
[----:B------:R1:W2:Y:S04]  /*6b20*/  LDG.E.U16 R158, desc[UR10][R4.64] ;  /* 0x0000000a049e7981 */ /* 0x0002a8000c1e1500 */
[----:B------:R-:W2:Y:S01]  /*6b30*/  LDG.E.U16 R147, desc[UR10][R8.64] ;  /* 0x0000000a08937981 */ /* 0x000ea2000c1e1500 */
[----:B0-----:R-:W-:-:S03]  /*6b40*/  IMAD.WIDE R12, R0, 0x2, R32 ;  /* 0x00000002000c7825 */ /* 0x001fc600078e0220 */
[----:B------:R-:W2:Y:S01]  /*6b50*/  LDL.64 R32, [R1+0x6d8] ;  /* 0x0006d80001207983 */ /* 0x000ea20000100a00 */
[----:B-1----:R-:W-:-:S03]  /*6b60*/  IMAD.WIDE R4, R0, 0x2, R34 ;  /* 0x0000000200047825 */ /* 0x002fc600078e0222 */
[----:B------:R-:W2:Y:S04]  /*6b70*/  LDG.E.U16 R151, desc[UR10][R10.64] ;  /* 0x0000000a0a977981 */ /* 0x000ea8000c1e1500 */
[----:B------:R0:W2:Y:S04]  /*6b80*/  LDG.E.U16 R153, desc[UR10][R4.64] ;  /* 0x0000000a04997981 */ /* 0x0000a8000c1e1500 */
[----:B------:R1:W2:Y:S04]  /*6b90*/  LDG.E.U16 R154, desc[UR10][R6.64] ;  /* 0x0000000a069a7981 */ /* 0x0002a8000c1e1500 */
[----:B------:R2:W2:Y:S04]  /*6ba0*/  LDG.E.U16 R152, desc[UR10][R12.64] ;  /* 0x0000000a0c987981 */ /* 0x0004a8000c1e1500 */
[----:B------:R-:W2:Y:S01]  /*6bb0*/  LDL.64 R34, [R1+0x6b0] ;  /* 0x0006b00001227983 */ /* 0x000ea20000100a00 */
[----:B0-----:R-:W-:-:S03]  /*6bc0*/  IMAD.WIDE R4, R0, 0x2, R18 ;  /* 0x0000000200047825 */ /* 0x001fc600078e0212 */
[----:B------:R-:W2:Y:S01]  /*6bd0*/  LDL.64 R18, [R1+0x6c0] ;  /* 0x0006c00001127983 */ /* 0x000ea20000100a00 */
[----:B---3--:R-:W-:-:S03]  /*6be0*/  IMAD.WIDE R8, R0, 0x2, R16 ;  /* 0x0000000200087825 */ /* 0x008fc600078e0210 */
[----:B------:R-:W3:Y:S04]  /*6bf0*/  LDG.E.U16 R251, desc[UR10][R4.64] ;  /* 0x0000000a04fb7981 */ /* 0x000ee8000c1e1500 */
[----:B------:R-:W3:Y:S01]  /*6c00*/  LDL.64 R16, [R1+0x6b8] ;  /* 0x0006b80001107983 */ /* 0x000ee20000100a00 */
[----:B----4-:R-:W-:-:S03]  /*6c10*/  IMAD.WIDE R10, R0, 0x2, R24 ;  /* 0x00000002000a7825 */ /* 0x010fc600078e0218 */
[----:B------:R-:W4:Y:S01]  /*6c20*/  LDL.64 R24, [R1+0x698] ;  /* 0x0006980001187983 */ /* 0x000f220000100a00 */
[----:B-1----:R-:W-:-:S03]  /*6c30*/  IMAD.WIDE R6, R0, 0x2, R20 ;  /* 0x0000000200067825 */ /* 0x002fc600078e0214 */
[----:B------:R-:W4:Y:S04]  /*6c40*/  LDL.64 R20, [R1+0x6c8] ;  /* 0x0006c80001147983 */ /* 0x000f280000100a00 */
[----:B------:R0:W4:Y:S01]  /*6c50*/  LDG.E.U16 R146, desc[UR10][R6.64] ;  /* 0x0000000a06927981 */ /* 0x000122000c1e1500 */
[----:B--2---:R-:W-:-:S03]  /*6c60*/  IMAD.WIDE R12, R0, 0x2, R30 ;  /* 0x00000002000c7825 */ /* 0x004fc600078e021e */
[----:B------:R-:W2:Y:S04]  /*6c70*/  LDL.64 R30, [R1+0x6a8] ;  /* 0x0006a800011e7983 */ /* 0x000ea80000100a00 */
[----:B------:R1:W2:Y:S01]  /*6c80*/  LDG.E.U16 R249, desc[UR10][R12.64] ;  /* 0x0000000a0cf97981 */ /* 0x0002a2000c1e1500 */
[----:B0-----:R-:W-:-:S03]  /*6c90*/  IMAD.WIDE R6, R0, 0x2, R22 ;  /* 0x0000000200067825 */ /* 0x001fc600078e0216 */
[----:B------:R-:W2:Y:S01]  /*6ca0*/  LDL.64 R22, [R1+0x690] ;  /* 0x0006900001167983 */ /* 0x000ea20000100a00 */
[----:B------:R-:W-:-:S03]  /*6cb0*/  IMAD.WIDE R4, R0, 0x2, R14 ;  /* 0x0000000200047825 */ /* 0x000fc600078e020e */
[----:B------:R0:W2:Y:S01]  /*6cc0*/  LDG.E.U16 R243, desc[UR10][R6.64] ;  /* 0x0000000a06f37981 */ /* 0x0000a2000c1e1500 */
[----:B-1----:R-:W-:-:S03]  /*6cd0*/  IMAD.WIDE R12, R0, 0x2, R40 ;  /* 0x00000002000c7825 */ /* 0x002fc600078e0228 */
[----:B------:R-:W2:Y:S04]  /*6ce0*/  LDL.64 R14, [R1+0x6a0] ;  /* 0x0006a000010e7983 */ /* 0x000ea80000100a00 */
[----:B------:R1:W2:Y:S01]  /*6cf0*/  LDG.E.U16 R239, desc[UR10][R12.64] ;  /* 0x0000000a0cef7981 */ /* 0x0002a2000c1e1500 */
[----:B0-----:R-:W-:-:S03]  /*6d00*/  IMAD.WIDE R6, R0, 0x2, R28 ;  /* 0x0000000200067825 */ /* 0x001fc600078e021c */
[----:B------:R-:W2:Y:S04]  /*6d10*/  LDL.64 R28, [R1+0x688] ;  /* 0x00068800011c7983 */ /* 0x000ea80000100a00 */
[----:B------:R0:W2:Y:S01]  /*6d20*/  LDG.E.U16 R241, desc[UR10][R4.64] ;  /* 0x0000000a04f17981 */ /* 0x0000a2000c1e1500 */
[----:B-1----:R-:W-:-:S03]  /*6d30*/  IMAD.WIDE R12, R0, 0x2, R26 ;  /* 0x00000002000c7825 */ /* 0x002fc600078e021a */
[----:B------:R-:W2:Y:S04]  /*6d40*/  LDL.64 R26, [R1+0x668] ;  /* 0x00066800011a7983 */ /* 0x000ea80000100a00 */
[----:B------:R1:W2:Y:S01]  /*6d50*/  LDG.E.U16 R245, desc[UR10][R8.64] ;  /* 0x0000000a08f57981 */ /* 0x0002a2000c1e1500 */
[----:B0-----:R-:W-:-:S03]  /*6d60*/  IMAD.WIDE R4, R0, 0x2, R32 ;  /* 0x0000000200047825 */ /* 0x001fc600078e0220 */
[----:B------:R-:W2:Y:S04]  /*6d70*/  LDL.64 R32, [R1+0x678] ;  /* 0x0006780001207983 */ /* 0x000ea80000100a00 */
[----:B------:R-:W2:Y:S01]  /*6d80*/  LDG.E.U16 R229, desc[UR10][R4.64] ;  /* 0x0000000a04e57981 */ /* 0x000ea2000c1e1500 */
[----:B-1----:R-:W-:-:S03]  /*6d90*/  IMAD.WIDE R8, R0, 0x2, R36 ;  /* 0x0000000200087825 */ /* 0x002fc600078e0224 */
[----:B------:R-:W2:Y:S04]  /*6da0*/  LDL.64 R36, [R1+0x618] ;  /* 0x0006180001247983 */ /* 0x000ea80000100a00 */
[----:B------:R0:W2:Y:S04]  /*6db0*/  LDG.E.U16 R235, desc[UR10][R8.64] ;  /* 0x0000000a08eb7981 */ /* 0x0000a8000c1e1500 */
[----:B------:R-:W2:Y:S04]  /*6dc0*/  LDG.E.U16 R247, desc[UR10][R10.64] ;  /* 0x0000000a0af77981 */ /* 0x000ea8000c1e1500 */
[----:B------:R-:W2:Y:S04]  /*6dd0*/  LDG.E.U16 R217, desc[UR10][R12.64] ;  /* 0x0000000a0cd97981 */ /* 0x000ea8000c1e1500 */
[----:B------:R-:W2:Y:S04]  /*6de0*/  LDG.E.U16 R233, desc[UR10][R6.64] ;  /* 0x0000000a06e97981 */ /* 0x000ea8000c1e1500 */
[----:B------:R-:W2:Y:S01]  /*6df0*/  LDL.64 R40, [R1+0x638] ;  /* 0x0006380001287983 */ /* 0x000ea20000100a00 */
[----:B0-----:R-:W-:-:S03]  /*6e00*/  IMAD.WIDE R8, R0, 0x2, R18 ;  /* 0x0000000200087825 */ /* 0x001fc600078e0212 */
[----:B------:R-:W2:Y:S04]  /*6e10*/  LDL.64 R18, [R1+0x670] ;  /* 0x0006700001127983 */ /* 0x000ea80000100a00 */
[----:B------:R4:W2:Y:S01]  /*6e20*/  LDG.E.U16 R3, desc[UR10][R8.64] ;  /* 0x0000000a08037981 */ /* 0x0008a2000c1e1500 */
[----:B---3--:R-:W-:-:S03]  /*6e30*/  IMAD.WIDE R4, R0, 0x2, R16 ;  /* 0x0000000200047825 */ /* 0x008fc600078e0210 */
[----:B------:R-:W3:Y:S01]  /*6e40*/  LDL.64 R16, [R1+0x660] ;  /* 0x0006600001107983 */ /* 0x000ee20000100a00 */
[----:B----4-:R-:W-:-:S03]  /*6e50*/  IMAD.WIDE R8, R0, 0x2, R24 ;  /* 0x0000000200087825 */ /* 0x010fc600078e0218 */
[----:B------:R-:W4:Y:S01]  /*6e60*/  LDL.64 R24, [R1+0x650] ;  /* 0x0006500001187983 */ /* 0x000f220000100a00 */
[----:B------:R-:W-:-:S03]  /*6e70*/  IMAD.WIDE R10, R0, 0x2, R38 ;  /* 0x00000002000a7825 */ /* 0x000fc600078e0226 */
[----:B------:R-:W4:Y:S04]  /*6e80*/  LDG.E.U16 R4, desc[UR10][R4.64] ;  /* 0x0000000a04047981 */ /* 0x000f28000c1e1500 */
[----:B------:R0:W4:Y:S01]  /*6e90*/  LDG.E.U16 R237, desc[UR10][R10.64] ;  /* 0x0000000a0aed7981 */ /* 0x000122000c1e1500 */
[----:B------:R-:W-:-:S03]  /*6ea0*/  IMAD.WIDE R6, R0, 0x2, R34 ;  /* 0x0000000200067825 */ /* 0x000fc600078e0222 */
[----:B------:R-:W4:Y:S04]  /*6eb0*/  LDL.64 R38, [R1+0x628] ;  /* 0x0006280001267983 */ /* 0x000f280000100a00 */
[----:B------:R1:W4:Y:S01]  /*6ec0*/  LDG.E.U16 R5, desc[UR10][R6.64] ;  /* 0x0000000a06057981 */ /* 0x000322000c1e1500 */
[----:B0-----:R-:W-:-:S03]  /*6ed0*/  IMAD.WIDE R10, R0, 0x2, R20 ;  /* 0x00000002000a7825 */ /* 0x001fc600078e0214 */
[----:B------:R-:W4:Y:S01]  /*6ee0*/  LDL.64 R20, [R1+0x680] ;  /* 0x0006800001147983 */ /* 0x000f220000100a00 */
[----:B--2---:R-:W-:-:S03]  /*6ef0*/  IMAD.WIDE R12, R0, 0x2, R22 ;  /* 0x00000002000c7825 */ /* 0x004fc600078e0216 */
[----:B------:R-:W2:Y:S01]  /*6f00*/  LDL.64 R22, [R1+0x640] ;  /* 0x0006400001167983 */ /* 0x000ea20000100a00 */
[----:B-1----:R-:W-:-:S03]  /*6f10*/  IMAD.WIDE R6, R0, 0x2, R30 ;  /* 0x0000000200067825 */ /* 0x002fc600078e021e */
[----:B------:R-:W2:Y:S01]  /*6f20*/  LDL.64 R30, [R1+0x630] ;  /* 0x00063000011e7983 */ /* 0x000ea20000100a00 */
[----:B------:R-:W-:-:S03]  /*6f30*/  IMAD.WIDE R14, R0, 0x2, R14 ;  /* 0x00000002000e7825 */ /* 0x000fc600078e020e */
[----:B------:R0:W2:Y:S04]  /*6f40*/  LDG.E.U16 R57, desc[UR10][R10.64] ;  /* 0x0000000a0a397981 */ /* 0x0000a8000c1e1500 */
[----:B------:R-:W2:Y:S04]  /*6f50*/  LDG.E.U16 R6, desc[UR10][R6.64] ;  /* 0x0000000a06067981 */ /* 0x000ea8000c1e1500 */
[----:B------:R-:W2:Y:S01]  /*6f60*/  LDG.E.U16 R8, desc[UR10][R8.64] ;  /* 0x0000000a08087981 */ /* 0x000ea2000c1e1500 */
[----:B0-----:R-:W-:-:S03]  /*6f70*/  IMAD.WIDE R10, R0, 0x2, R28 ;  /* 0x00000002000a7825 */ /* 0x001fc600078e021c */
[----:B------:R-:W2:Y:S04]  /*6f80*/  LDL.64 R28, [R1+0x620] ;  /* 0x00062000011c7983 */ /* 0x000ea80000100a00 */
[----:B------:R0:W2:Y:S04]  /*6f90*/  LDG.E.U16 R7, desc[UR10][R14.64] ;  /* 0x0000000a0e077981 */ /* 0x0000a8000c1e1500 */
[----:B------:R1:W2:Y:S04]  /*6fa0*/  LDG.E.U16 R9, desc[UR10][R12.64] ;  /* 0x0000000a0c097981 */ /* 0x0002a8000c1e1500 */
[----:B------:R-:W2:Y:S01]  /*6fb0*/  LDL.64 R34, [R1+0x600] ;  /* 0x0006000001227983 */ /* 0x000ea20000100a00 */
[----:B0-----:R-:W-:-:S03]  /*6fc0*/  IMAD.WIDE R14, R0, 0x2, R26 ;  /* 0x00000002000e7825 */ /* 0x001fc600078e021a */
[----:B------:R-:W2:Y:S01]  /*6fd0*/  LDL.64 R26, [R1+0x610] ;  /* 0x00061000011a7983 */ /* 0x000ea20000100a00 */
[----:B-1----:R-:W-:-:S03]  /*6fe0*/  IMAD.WIDE R12, R0, 0x2, R32 ;  /* 0x00000002000c7825 */ /* 0x002fc600078e0220 */
[----:B------:R-:W2:Y:S04]  /*6ff0*/  LDL.64 R32, [R1+0x5f0] ;  /* 0x0005f00001207983 */ /* 0x000ea80000100a00 */
[----:B------:R-:W2:Y:S04]  /*7000*/  LDG.E.U16 R14, desc[UR10][R14.64] ;  /* 0x0000000a0e0e7981 */ /* 0x000ea8000c1e1500 */
[----:B------:R-:W2:Y:S04]  /*7010*/  LDG.E.U16 R12, desc[UR10][R12.64] ;  /* 0x0000000a0c0c7981 */ /* 0x000ea8000c1e1500 */
[----:B------:R-:W2:Y:S01]  /*7020*/  LDG.E.U16 R10, desc[UR10][R10.64] ;  /* 0x0000000a0a0a7981 */ /* 0x000ea2000c1e1500 */
[----:B---3--:R-:W-:-:S05]  /*7030*/  IMAD.WIDE R16, R0, 0x2, R16 ;  /* 0x0000000200107825 */ /* 0x008fca00078e0210 */
[----:B------:R0:W3:Y:S01]  /*7040*/  LDG.E.U16 R15, desc[UR10][R16.64] ;  /* 0x0000000a100f7981 */ /* 0x0000e2000c1e1500 */
[----:B----4-:R-:W-:-:S04]  /*7050*/  IMAD.WIDE R24, R0, 0x2, R24 ;  /* 0x0000000200187825 */ /* 0x010fc800078e0218 */
[C---:B0-----:R-:W-:Y:S02]  /*7060*/  IMAD.WIDE R16, R0.reuse, 0x2, R50 ;  /* 0x0000000200107825 */ /* 0x041fe400078e0232 */
[----:B------:R-:W4:Y:S04]  /*7070*/  LDL.64 R50, [R1+0x590] ;  /* 0x0005900001327983 */ /* 0x000f280000100a00 */
[----:B------:R-:W3:Y:S04]  /*7080*/  LDG.E.U16 R16, desc[UR10][R16.64] ;  /* 0x0000000a10107981 */ /* 0x000ee8000c1e1500 */
[----:B------:R0:W3:Y:S02]  /*7090*/  LDG.E.U16 R17, desc[UR10][R24.64] ;  /* 0x0000000a18117981 */ /* 0x0000e4000c1e1500 */
[----:B0-----:R-:W-:-:S02]  /*70a0*/  IMAD.WIDE R24, R0, 0x2, R36 ;  /* 0x0000000200187825 */ /* 0x001fc400078e0224 */
[----:B------:R-:W4:Y:S02]  /*70b0*/  LDL.64 R36, [R1+0x5c0] ;  /* 0x0005c00001247983 */ /* 0x000f240000100a00 */
[C---:B------:R-:W-:Y:S02]  /*70c0*/  IMAD.WIDE R18, R0.reuse, 0x2, R18 ;  /* 0x0000000200127825 */ /* 0x040fe400078e0212 */
[----:B------:R-:W3:Y:S04]  /*70d0*/  LDG.E.U16 R24, desc[UR10][R24.64] ;  /* 0x0000000a18187981 */ /* 0x000ee8000c1e1500 */
[----:B------:R0:W3:Y:S01]  /*70e0*/  LDG.E.U16 R13, desc[UR10][R18.64] ;  /* 0x0000000a120d7981 */ /* 0x0000e2000c1e1500 */
[----:B------:R-:W-:-:S04]  /*70f0*/  IMAD.WIDE R20, R0, 0x2, R20 ;  /* 0x0000000200147825 */ /* 0x000fc800078e0214 */
[C---:B--2---:R-:W-:Y:S01]  /*7100*/  IMAD.WIDE R22, R0.reuse, 0x2, R22 ;  /* 0x0000000200167825 */ /* 0x044fe200078e0216 */
[----:B------:R1:W2:Y:S03]  /*7110*/  LDG.E.U16 R11, desc[UR10][R20.64] ;  /* 0x0000000a140b7981 */ /* 0x0002a6000c1e1500 */
[C---:B0-----:R-:W-:Y:S02]  /*7120*/  IMAD.WIDE R18, R0.reuse, 0x2, R48 ;  /* 0x0000000200127825 */ /* 0x041fe400078e0230 */
[----:B------:R-:W3:Y:S04]  /*7130*/  LDL.64 R48, [R1+0x580] ;  /* 0x0005800001307983 */ /* 0x000ee80000100a00 */
[----:B------:R-:W2:Y:S01]  /*7140*/  LDG.E.U16 R18, desc[UR10][R18.64] ;  /* 0x0000000a12127981 */ /* 0x000ea2000c1e1500 */
[----:B-1----:R-:W-:-:S03]  /*7150*/  IMAD.WIDE R20, R0, 0x2, R40 ;  /* 0x0000000200147825 */ /* 0x002fc600078e0228 */
[----:B------:R-:W2:Y:S01]  /*7160*/  LDL.64 R40, [R1+0x5e0] ;  /* 0x0005e00001287983 */ /* 0x000ea20000100a00 */
[----:B------:R-:W-:-:S03]  /*7170*/  IMAD.WIDE R30, R0, 0x2, R30 ;  /* 0x00000002001e7825 */ /* 0x000fc600078e021e */
[----:B------:R-:W2:Y:S04]  /*7180*/  LDG.E.U16 R20, desc[UR10][R20.64] ;  /* 0x0000000a14147981 */ /* 0x000ea8000c1e1500 */
[----:B------:R0:W2:Y:S01]  /*7190*/  LDG.E.U16 R19, desc[UR10][R22.64] ;  /* 0x0000000a16137981 */ /* 0x0000a2000c1e1500 */
[----:B------:R-:W-:-:S03]  /*71a0*/  IMAD.WIDE R28, R0, 0x2, R28 ;  /* 0x00000002001c7825 */ /* 0x000fc600078e021c */
[----:B------:R1:W2:Y:S01]  /*71b0*/  LDG.E.U16 R21, desc[UR10][R30.64] ;  /* 0x0000000a1e157981 */ /* 0x0002a2000c1e1500 */
[----:B0-----:R-:W-:-:S03]  /*71c0*/  IMAD.WIDE R22, R0, 0x2, R38 ;  /* 0x0000000200167825 */ /* 0x001fc600078e0226 */
[----:B------:R-:W2:Y:S01]  /*71d0*/  LDL.64 R38, [R1+0x5d0] ;  /* 0x0005d00001267983 */ /* 0x000ea20000100a00 */
[----:B------:R-:W-:-:S03]  /*71e0*/  IMAD.WIDE R26, R0, 0x2, R26 ;  /* 0x00000002001a7825 */ /* 0x000fc600078e021a */
[----:B------:R-:W2:Y:S01]  /*71f0*/  LDG.E.U16 R22, desc[UR10][R22.64] ;  /* 0x0000000a16167981 */ /* 0x000ea2000c1e1500 */
[----:B-1----:R-:W-:-:S03]  /*7200*/  IMAD.WIDE R30, R0, 0x2, R42 ;  /* 0x00000002001e7825 */ /* 0x002fc600078e022a */
[----:B------:R-:W2:Y:S01]  /*7210*/  LDL.64 R42, [R1+0x5a0] ;  /* 0x0005a000012a7983 */ /* 0x000ea20000100a00 */
[----:B------:R-:W-:-:S03]  /*7220*/  IMAD.WIDE R32, R0, 0x2, R32 ;  /* 0x0000000200207825 */ /* 0x000fc600078e0220 */
[----:B------:R0:W2:Y:S04]  /*7230*/  LDG.E.U16 R25, desc[UR10][R26.64] ;  /* 0x0000000a1a197981 */ /* 0x0000a8000c1e1500 */
[----:B------:R1:W2:Y:S01]  /*7240*/  LDG.E.U16 R23, desc[UR10][R28.64] ;  /* 0x0000000a1c177981 */ /* 0x0002a2000c1e1500 */
[----:B------:R-:W-:-:S03]  /*7250*/  IMAD.WIDE R34, R0, 0x2, R34 ;  /* 0x0000000200227825 */ /* 0x000fc600078e0222 */
[----:B------:R-:W2:Y:S01]  /*7260*/  LDG.E.U16 R30, desc[UR10][R30.64] ;  /* 0x0000000a1e1e7981 */ /* 0x000ea2000c1e1500 */
[----:B0-----:R-:W-:-:S03]  /*7270*/  IMAD.WIDE R26, R0, 0x2, R46 ;  /* 0x00000002001a7825 */ /* 0x001fc600078e022e */
[----:B------:R-:W2:Y:S01]  /*7280*/  LDL.64 R46, [R1+0x570] ;  /* 0x00057000012e7983 */ /* 0x000ea20000100a00 */
[----:B-1----:R-:W-:-:S03]  /*7290*/  IMAD.WIDE R28, R0, 0x2, R44 ;  /* 0x00000002001c7825 */ /* 0x002fc600078e022c */
[----:B------:R-:W2:Y:S04]  /*72a0*/  LDG.E.U16 R26, desc[UR10][R26.64] ;  /* 0x0000000a1a1a7981 */ /* 0x000ea8000c1e1500 */
[----:B------:R-:W2:Y:S04]  /*72b0*/  LDG.E.U16 R28, desc[UR10][R28.64] ;  /* 0x0000000a1c1c7981 */ /* 0x000ea8000c1e1500 */
[----:B------:R-:W2:Y:S04]  /*72c0*/  LDL.64 R44, [R1+0x5b0] ;  /* 0x0005b000012c7983 */ /* 0x000ea80000100a00 */
[----:B------:R0:W2:Y:S04]  /*72d0*/  LDG.E.U16 R27, desc[UR10][R34.64] ;  /* 0x0000000a221b7981 */ /* 0x0000a8000c1e1500 */
[----:B------:R1:W2:Y:S01]  /*72e0*/  LDG.E.U16 R29, desc[UR10][R32.64] ;  /* 0x0000000a201d7981 */ /* 0x0002a2000c1e1500 */
[----:B0-----:R-:W-:-:S03]  /*72f0*/  IMAD.WIDE R34, R0, 0x2, R52 ;  /* 0x0000000200227825 */ /* 0x001fc600078e0234 */
[----:B------:R-:W2:Y:S01]  /*7300*/  LDL.64 R52, [R1+0x550] ;  /* 0x0005500001347983 */ /* 0x000ea20000100a00 */
[----:B-1----:R-:W-:-:S03]  /*7310*/  IMAD.WIDE R32, R0, 0x2, R54 ;  /* 0x0000000200207825 */ /* 0x002fc600078e0236 */
[----:B------:R-:W2:Y:S04]  /*7320*/  LDL.64 R54, [R1+0x558] ;  /* 0x0005580001367983 */ /* 0x000ea80000100a00 */
[----:B------:R-:W2:Y:S04]  /*7330*/  LDG.E.U16 R34, desc[UR10][R34.64] ;  /* 0x0000000a22227981 */ /* 0x000ea8000c1e1500 */
[----:B------:R-:W2:Y:S01]  /*7340*/  LDG.E.U16 R32, desc[UR10][R32.64] ;  /* 0x0000000a20207981 */ /* 0x000ea2000c1e1500 */
[----:B----4-:R-:W-:-:S05]  /*7350*/  IMAD.WIDE R36, R0, 0x2, R36 ;  /* 0x0000000200247825 */ /* 0x010fca00078e0224 */
[----:B------:R0:W4:Y:S02]  /*7360*/  LDG.E.U16 R35, desc[UR10][R36.64] ;  /* 0x0000000a24237981 */ /* 0x000124000c1e1500 */
[C---:B0-----:R-:W-:Y:S02]  /*7370*/  IMAD.WIDE R36, R0.reuse, 0x2, R166 ;  /* 0x0000000200247825 */ /* 0x041fe400078e02a6 */
[----:B------:R-:W4:Y:S02]  /*7380*/  LDL.64 R166, [R1+0x530] ;  /* 0x0005300001a67983 */ /* 0x000f240000100a00 */
[C---:B---3--:R-:W-:Y:S02]  /*7390*/  IMAD.WIDE R48, R0.reuse, 0x2, R48 ;  /* 0x0000000200307825 */ /* 0x048fe400078e0230 */
[----:B------:R-:W3:Y:S02]  /*73a0*/  LDG.E.U16 R36, desc[UR10][R36.64] ;  /* 0x0000000a24247981 */ /* 0x000ee4000c1e1500 */
[----:B--2---:R-:W-:-:S05]  /*73b0*/  IMAD.WIDE R38, R0, 0x2, R38 ;  /* 0x0000000200267825 */ /* 0x004fca00078e0226 */
[----:B------:R0:W2:Y:S01]  /*73c0*/  LDG.E.U16 R33, desc[UR10][R38.64] ;  /* 0x0000000a26217981 */ /* 0x0000a2000c1e1500 */
[----:B------:R-:W-:-:S04]  /*73d0*/  IMAD.WIDE R42, R0, 0x2, R42 ;  /* 0x00000002002a7825 */ /* 0x000fc800078e022a */
[----:B0-----:R-:W-:-:S06]  /*73e0*/  IMAD.WIDE R38, R0, 0x2, R110 ;  /* 0x0000000200267825 */ /* 0x001fcc00078e026e */
[----:B------:R-:W3:Y:S01]  /*73f0*/  LDG.E.U16 R38, desc[UR10][R38.64] ;  /* 0x0000000a26267981 */ /* 0x000ee2000c1e1500 */
[----:B------:R-:W-:-:S05]  /*7400*/  IMAD.WIDE R40, R0, 0x2, R40 ;  /* 0x0000000200287825 */ /* 0x000fca00078e0228 */
[----:B------:R-:W2:Y:S04]  /*7410*/  LDG.E.U16 R31, desc[UR10][R40.64] ;  /* 0x0000000a281f7981 */ /* 0x000ea8000c1e1500 */
[----:B------:R0:W3:Y:S02]  /*7420*/  LDG.E.U16 R39, desc[UR10][R42.64] ;  /* 0x0000000a2a277981 */ /* 0x0000e4000c1e1500 */
[----:B0-----:R-:W-:-:S06]  /*7430*/  IMAD.WIDE R42, R0, 0x2, R106 ;  /* 0x00000002002a7825 */ /* 0x001fcc00078e026a */
[----:B------:R-:W3:Y:S01]  /*7440*/  LDG.E.U16 R42, desc[UR10][R42.64] ;  /* 0x0000000a2a2a7981 */ /* 0x000ee2000c1e1500 */
[----:B------:R-:W-:-:S04]  /*7450*/  IMAD.WIDE R40, R0, 0x2, R108 ;  /* 0x0000000200287825 */ /* 0x000fc800078e026c */
[C---:B------:R-:W-:Y:S02]  /*7460*/  IMAD.WIDE R52, R0.reuse, 0x2, R52 ;  /* 0x0000000200347825 */ /* 0x040fe400078e0234 */
[----:B------:R-:W3:Y:S04]  /*7470*/  LDG.E.U16 R40, desc[UR10][R40.64] ;  /* 0x0000000a28287981 */ /* 0x000ee8000c1e1500 */
[----:B------:R0:W3:Y:S01]  /*7480*/  LDG.E.U16 R43, desc[UR10][R48.64] ;  /* 0x0000000a302b7981 */ /* 0x0000e2000c1e1500 */
[----:B------:R-:W-:Y:S01]  /*7490*/  IMAD.WIDE R50, R0, 0x2, R50 ;  /* 0x0000000200327825 */ /* 0x000fe200078e0232 */
[----:B------:R-:W-:-:S04]  /*74a0*/  SHF.L.U32 R107, R56, 0x1, RZ ;  /* 0x00000001386b7819 */ /* 0x000fc800000006ff */
[----:B------:R1:W3:Y:S01]  /*74b0*/  LDG.E.U16 R41, desc[UR10][R50.64] ;  /* 0x0000000a32297981 */ /* 0x0002e2000c1e1500 */
[----:B0-----:R-:W-:-:S06]  /*74c0*/  IMAD.WIDE R48, R0, 0x2, R54 ;  /* 0x0000000200307825 */ /* 0x001fcc00078e0236 */
[----:B------:R-:W3:Y:S01]  /*74d0*/  LDG.E.U16 R48, desc[UR10][R48.64] ;  /* 0x0000000a30307981 */ /* 0x000ee2000c1e1500 */
[----:B-1----:R-:W-:-:S03]  /*74e0*/  IMAD.WIDE R50, R0, 0x2, R60 ;  /* 0x0000000200327825 */ /* 0x002fc600078e023c */
[----:B------:R0:W3:Y:S01]  /*74f0*/  LDG.E.U16 R49, desc[UR10][R52.64] ;  /* 0x0000000a34317981 */ /* 0x0000e2000c1e1500 */
[----:B------:R-:W-:-:S03]  /*7500*/  IMAD.WIDE R60, R56, 0x2, R210 ;  /* 0x00000002383c7825 */ /* 0x000fc600078e02d2 */
[----:B------:R-:W3:Y:S01]  /*7510*/  LDG.E.U16 R50, desc[UR10][R50.64] ;  /* 0x0000000a32327981 */ /* 0x000ee2000c1e1500 */
[----:B0-----:R-:W-:-:S04]  /*7520*/  IMAD.WIDE R52, R56, 0x2, R208 ;  /* 0x0000000238347825 */ /* 0x001fc800078e02d0 */
[----:B------:R-:W-:-:S04]  /*7530*/  IMAD.WIDE R52, R0, 0x2, R52 ;  /* 0x0000000200347825 */ /* 0x000fc800078e0234 */
[C---:B------:R-:W-:Y:S01]  /*7540*/  IMAD.WIDE R60, R0.reuse, 0x2, R60 ;  /* 0x00000002003c7825 */ /* 0x040fe200078e023c */
[----:B------:R0:W2:Y:S03]  /*7550*/  LDG.E.U16 R223, desc[UR10][R52.64] ;  /* 0x0000000a34df7981 */ /* 0x0000a6000c1e1500 */
[----:B------:R-:W-:Y:S01]  /*7560*/  IMAD.WIDE R44, R0, 0x2, R44 ;  /* 0x00000002002c7825 */ /* 0x000fe200078e022c */
[----:B------:R1:W3:Y:S03]  /*7570*/  LDG.E.U16 R225, desc[UR10][R60.64] ;  /* 0x0000000a3ce17981 */ /* 0x0002e6000c1e1500 */
[----:B------:R-:W-:Y:S01]  /*7580*/  IMAD.SHL.U32 R106, R56, 0x4, RZ ;  /* 0x00000004386a7824 */ /* 0x000fe200078e00ff */
[----:B------:R1:W2:Y:S01]  /*7590*/  LDG.E.U16 R37, desc[UR10][R44.64] ;  /* 0x0000000a2c257981 */ /* 0x0002a2000c1e1500 */
[----:B0-----:R-:W-:-:S04]  /*75a0*/  IMAD.WIDE R52, R107, 0x2, R208 ;  /* 0x000000026b347825 */ /* 0x001fc800078e02d0 */
[----:B-1----:R-:W-:-:S04]  /*75b0*/  IMAD.WIDE R60, R107, 0x2, R210 ;  /* 0x000000026b3c7825 */ /* 0x002fc800078e02d2 */
[----:B------:R-:W-:-:S04]  /*75c0*/  IMAD.WIDE R52, R0, 0x2, R52 ;  /* 0x0000000200347825 */ /* 0x000fc800078e0234 */
[C---:B------:R-:W-:Y:S01]  /*75d0*/  IMAD.WIDE R44, R0.reuse, 0x2, R104 ;  /* 0x00000002002c7825 */ /* 0x040fe200078e0268 */
[----:B------:R0:W2:Y:S03]  /*75e0*/  LDG.E.U16 R203, desc[UR10][R52.64] ;  /* 0x0000000a34cb7981 */ /* 0x0000a6000c1e1500 */
[----:B------:R-:W-:Y:S01]  /*75f0*/  IMAD.WIDE R104, R107, 0x2, R212 ;  /* 0x000000026b687825 */ /* 0x000fe200078e02d4 */
[----:B------:R-:W-:Y:S03]  /*7600*/  STL [R1+0x790], R208 ;  /* 0x000790d001007387 */ /* 0x000fe60000100800 */
[----:B------:R-:W-:Y:S01]  /*7610*/  IMAD.WIDE R60, R0, 0x2, R60 ;  /* 0x00000002003c7825 */ /* 0x000fe200078e023c */
[----:B------:R-:W2:Y:S03]  /*7620*/  LDG.E.U16 R44, desc[UR10][R44.64] ;  /* 0x0000000a2c2c7981 */ /* 0x000ea6000c1e1500 */
[--C-:B0-----:R-:W-:Y:S01]  /*7630*/  IMAD.WIDE R52, R106, 0x2, R214.reuse ;  /* 0x000000026a347825 */ /* 0x101fe200078e02d6 */
[----:B------:R0:W2:Y:S03]  /*7640*/  LDG.E.U16 R205, desc[UR10][R60.64] ;  /* 0x0000000a3ccd7981 */ /* 0x0000a6000c1e1500 */
[C---:B------:R-:W-:Y:S01]  /*7650*/  IMAD R51, R56.reuse, 0x3, RZ ;  /* 0x0000000338337824 */ /* 0x040fe200078e02ff */
[----:B------:R1:W-:Y:S01]  /*7660*/  STL [R1+0x78c], R209 ;  /* 0x00078cd101007387 */ /* 0x0003e20000100800 */
[----:B------:R-:W-:-:S03]  /*7670*/  IMAD.WIDE R54, R56, 0x2, R214 ;  /* 0x0000000238367825 */ /* 0x000fc600078e02d6 */
[----:B------:R-:W-:Y:S01]  /*7680*/  STL [R1+0x794], R215 ;  /* 0x000794d701007387 */ /* 0x000fe20000100800 */
[----:B------:R-:W-:-:S03]  /*7690*/  IMAD.WIDE R104, R0, 0x2, R104 ;  /* 0x0000000200687825 */ /* 0x000fc600078e0268 */
[----:B------:R-:W3:Y:S01]  /*76a0*/  LDL.64 R176, [R1+0x518] ;  /* 0x0005180001b07983 */ /* 0x000ee20000100a00 */
[----:B0-----:R-:W-:-:S03]  /*76b0*/  IMAD.WIDE R60, R51, 0x2, R208 ;  /* 0x00000002333c7825 */ /* 0x001fc600078e02d0 */
[----:B------:R-:W2:Y:S01]  /*76c0*/  LDG.E.U16 R207, desc[UR10][R104.64] ;  /* 0x0000000a68cf7981 */ /* 0x000ea2000c1e1500 */
[----:B------:R-:W-:-:S03]  /*76d0*/  IMAD.WIDE R52, R0, 0x2, R52 ;  /* 0x0000000200347825 */ /* 0x000fc600078e0234 */
[----:B------:R-:W2:Y:S01]  /*76e0*/  LDL.64 R178, [R1+0x4b8] ;  /* 0x0004b80001b27983 */ /* 0x000ea20000100a00 */
[----:B------:R-:W-:-:S03]  /*76f0*/  IMAD.WIDE R54, R0, 0x2, R54 ;  /* 0x0000000200367825 */ /* 0x000fc600078e0236 */
[----:B------:R-:W2:Y:S01]  /*7700*/  LDL.64 R182, [R1+0x468] ;  /* 0x0004680001b67983 */ /* 0x000ea20000100a00 */
[----:B------:R-:W-:-:S03]  /*7710*/  IMAD.WIDE R60, R0, 0x2, R60 ;  /* 0x00000002003c7825 */ /* 0x000fc600078e023c */
[----:B------:R0:W2:Y:S04]  /*7720*/  LDG.E.U16 R105, desc[UR10][R52.64] ;  /* 0x0000000a34697981 */ /* 0x0000a8000c1e1500 */
[----:B------:R1:W2:Y:S01]  /*7730*/  LDG.E.U16 R231, desc[UR10][R54.64] ;  /* 0x0000000a36e77981 */ /* 0x0002a2000c1e1500 */
[----:B------:R-:W-:-:S03]  /*7740*/  IMAD.WIDE R46, R0, 0x2, R46 ;  /* 0x00000002002e7825 */ /* 0x000fc600078e022e */
[----:B------:R-:W2:Y:S01]  /*7750*/  LDL.64 R180, [R1+0x460] ;  /* 0x0004600001b47983 */ /* 0x000ea20000100a00 */
[----:B0-----:R-:W-:-:S03]  /*7760*/  IMAD.WIDE R52, R0, 0x2, R168 ;  /* 0x0000000200347825 */ /* 0x001fc600078e02a8 */
[----:B------:R-:W2:Y:S01]  /*7770*/  LDL.64 R168, [R1+0x510] ;  /* 0x0005100001a87983 */ /* 0x000ea20000100a00 */
[----:B-1----:R-:W-:-:S03]  /*7780*/  IMAD.WIDE R54, R107, 0x2, R214 ;  /* 0x000000026b367825 */ /* 0x002fc600078e02d6 */
[----:B------:R4:W2:Y:S04]  /*7790*/  LDG.E.U16 R107, desc[UR10][R60.64] ;  /* 0x0000000a3c6b7981 */ /* 0x0008a8000c1e1500 */
[----:B------:R0:W2:Y:S01]  /*77a0*/  LDG.E.U16 R45, desc[UR10][R46.64] ;  /* 0x0000000a2e2d7981 */ /* 0x0000a2000c1e1500 */
[----:B------:R-:W-:-:S03]  /*77b0*/  IMAD.WIDE R58, R0, 0x2, R58 ;  /* 0x00000002003a7825 */ /* 0x000fc600078e023a */
[----:B------:R-:W2:Y:S01]  /*77c0*/  LDG.E.U16 R52, desc[UR10][R52.64] ;  /* 0x0000000a34347981 */ /* 0x000ea2000c1e1500 */
[----:B----4-:R-:W-:-:S03]  /*77d0*/  IMAD.WIDE R60, R0, 0x2, R166 ;  /* 0x00000002003c7825 */ /* 0x010fc600078e02a6 */
[----:B------:R-:W4:Y:S01]  /*77e0*/  LDL.64 R166, [R1+0x508] ;  /* 0x0005080001a67983 */ /* 0x000f220000100a00 */
[----:B0-----:R-:W-:-:S03]  /*77f0*/  IMAD.WIDE R46, R0, 0x2, R62 ;  /* 0x00000002002e7825 */ /* 0x001fc600078e023e */
[----:B------:R-:W4:Y:S01]  /*7800*/  LDG.E.U16 R53, desc[UR10][R60.64] ;  /* 0x0000000a3c357981 */ /* 0x000f22000c1e1500 */
[----:B------:R-:W-:-:S03]  /*7810*/  IMAD.WIDE R62, R56, 0x2, R212 ;  /* 0x00000002383e7825 */ /* 0x000fc600078e02d4 */
[----:B------:R-:W4:Y:S01]  /*7820*/  LDG.E.U16 R46, desc[UR10][R46.64] ;  /* 0x0000000a2e2e7981 */ /* 0x000f22000c1e1500 */
[----:B------:R-:W-:-:S04]  /*7830*/  IMAD.WIDE R54, R0, 0x2, R54 ;  /* 0x0000000200367825 */ /* 0x000fc800078e0236 */
[----:B------:R-:W-:Y:S01]  /*7840*/  IMAD.WIDE R62, R0, 0x2, R62 ;  /* 0x00000002003e7825 */ /* 0x000fe200078e023e */
[----:B------:R-:W4:Y:S04]  /*7850*/  LDG.E.U16 R221, desc[UR10][R54.64] ;  /* 0x0000000a36dd7981 */ /* 0x000f28000c1e1500 */
[----:B------:R0:W4:Y:S04]  /*7860*/  LDG.E.U16 R47, desc[UR10][R58.64] ;  /* 0x0000000a3a2f7981 */ /* 0x000128000c1e1500 */
[----:B------:R1:W4:Y:S01]  /*7870*/  LDG.E.U16 R227, desc[UR10][R62.64] ;  /* 0x0000000a3ee37981 */ /* 0x000322000c1e1500 */
[----:B0-----:R-:W-:-:S03]  /*7880*/  IMAD.WIDE R58, R106, 0x2, R208 ;  /* 0x000000026a3a7825 */ /* 0x001fc600078e02d0 */
[----:B------:R-:W4:Y:S01]  /*7890*/  LDL.64 R208, [R1+0x470] ;  /* 0x0004700001d07983 */ /* 0x000f220000100a00 */
[----:B------:R-:W-:-:S04]  /*78a0*/  IMAD.WIDE R54, R51, 0x2, R210 ;  /* 0x0000000233367825 */ /* 0x000fc800078e02d2 */
[----:B------:R-:W-:-:S04]  /*78b0*/  IMAD.WIDE R58, R0, 0x2, R58 ;  /* 0x00000002003a7825 */ /* 0x000fc800078e023a */
[----:B-1----:R-:W-:Y:S01]  /*78c0*/  IMAD.WIDE R62, R51, 0x2, R214 ;  /* 0x00000002333e7825 */ /* 0x002fe200078e02d6 */
[----:B------:R0:W4:Y:S03]  /*78d0*/  LDG.E.U16 R219, desc[UR10][R58.64] ;  /* 0x0000000a3adb7981 */ /* 0x000126000c1e1500 */
[----:B------:R-:W-:-:S04]  /*78e0*/  IMAD.WIDE R54, R0, 0x2, R54 ;  /* 0x0000000200367825 */ /* 0x000fc800078e0236 */
[C---:B------:R-:W-:Y:S01]  /*78f0*/  IMAD.WIDE R62, R0.reuse, 0x2, R62 ;  /* 0x00000002003e7825 */ /* 0x040fe200078e023e */
[----:B------:R1:W4:Y:S03]  /*7900*/  LDG.E.U16 R109, desc[UR10][R54.64] ;  /* 0x0000000a366d7981 */ /* 0x000326000c1e1500 */
[----:B0-----:R-:W-:Y:S01]  /*7910*/  IMAD.WIDE R58, R51, 0x2, R212 ;  /* 0x00000002333a7825 */ /* 0x001fe200078e02d4 */
[----:B------:R0:W4:Y:S03]  /*7920*/  LDG.E.U16 R201, desc[UR10][R62.64] ;  /* 0x0000000a3ec97981 */ /* 0x000126000c1e1500 */
[----:B------:R-:W-:-:S04]  /*7930*/  IMAD.WIDE R58, R0, 0x2, R58 ;  /* 0x00000002003a7825 */ /* 0x000fc800078e023a */
[----:B-1----:R-:W-:Y:S01]  /*7940*/  IMAD.WIDE R54, R106, 0x2, R210 ;  /* 0x000000026a367825 */ /* 0x002fe200078e02d2 */
[----:B------:R1:W4:Y:S03]  /*7950*/  LDG.E.U16 R111, desc[UR10][R58.64] ;  /* 0x0000000a3a6f7981 */ /* 0x000326000c1e1500 */
[C---:B0-----:R-:W-:Y:S02]  /*7960*/  IMAD.WIDE R62, R0.reuse, 0x2, R174 ;  /* 0x00000002003e7825 */ /* 0x041fe400078e02ae */
[----:B------:R-:W4:Y:S02]  /*7970*/  LDL.64 R174, [R1+0x500] ;  /* 0x0005000001ae7983 */ /* 0x000f240000100a00 */
[----:B------:R-:W-:Y:S02]  /*7980*/  IMAD.WIDE R54, R0, 0x2, R54 ;  /* 0x0000000200367825 */ /* 0x000fe400078e0236 */
[----:B------:R-:W4:Y:S02]  /*7990*/  LDG.E.U16 R51, desc[UR10][R62.64] ;  /* 0x0000000a3e337981 */ /* 0x000f24000c1e1500 */
[----:B-1----:R-:W-:-:S02]  /*79a0*/  IMAD.WIDE R58, R106, 0x2, R212 ;  /* 0x000000026a3a7825 */ /* 0x002fc400078e02d4 */
[----:B------:R0:W4:Y:S02]  /*79b0*/  LDG.E.U16 R61, desc[UR10][R54.64] ;  /* 0x0000000a363d7981 */ /* 0x000124000c1e1500 */
[----:B------:R-:W-:-:S05]  /*79c0*/  IMAD.WIDE R58, R0, 0x2, R58 ;  /* 0x00000002003a7825 */ /* 0x000fca00078e023a */
[----:B------:R1:W4:Y:S01]  /*79d0*/  LDG.E.U16 R63, desc[UR10][R58.64] ;  /* 0x0000000a3a3f7981 */ /* 0x000322000c1e1500 */
[----:B0-----:R-:W-:-:S03]  /*79e0*/  IMAD.WIDE R54, R0, 0x2, R172 ;  /* 0x0000000200367825 */ /* 0x001fc600078e02ac */
[----:B------:R-:W4:Y:S04]  /*79f0*/  LDL.64 R172, [R1+0x4f8] ;  /* 0x0004f80001ac7983 */ /* 0x000f280000100a00 */
[----:B------:R-:W4:Y:S01]  /*7a00*/  LDG.E.U16 R54, desc[UR10][R54.64] ;  /* 0x0000000a36367981 */ /* 0x000f22000c1e1500 */
[----:B-1----:R-:W-:-:S03]  /*7a10*/  IMAD.WIDE R58, R0, 0x2, R170 ;  /* 0x00000002003a7825 */ /* 0x002fc600078e02aa */
[----:B------:R-:W4:Y:S04]  /*7a20*/  LDL.64 R170, [R1+0x4f0] ;  /* 0x0004f00001aa7983 */ /* 0x000f280000100a00 */
[----:B------:R3:W4:Y:S02]  /*7a30*/  LDG.E.U16 R55, desc[UR10][R58.64] ;  /* 0x0000000a3a377981 */ /* 0x000724000c1e1500 */
[C---:B---3--:R-:W-:Y:S02]  /*7a40*/  IMAD.WIDE R58, R0.reuse, 0x2, R176 ;  /* 0x00000002003a7825 */ /* 0x048fe400078e02b0 */
[----:B------:R-:W3:Y:S04]  /*7a50*/  LDL.64 R176, [R1+0x4e8] ;  /* 0x0004e80001b07983 */ /* 0x000ee80000100a00 */
[----:B------:R2:W3:Y:S02]  /*7a60*/  LDG.E.U16 R56, desc[UR10][R58.64] ;  /* 0x0000000a3a387981 */ /* 0x0004e4000c1e1500 */
[----:B--2---:R-:W-:-:S02]  /*7a70*/  IMAD.WIDE R58, R0, 0x2, R168 ;  /* 0x00000002003a7825 */ /* 0x004fc400078e02a8 */
[----:B------:R-:W2:Y:S04]  /*7a80*/  LDL.64 R168, [R1+0x4e0] ;  /* 0x0004e00001a87983 */ /* 0x000ea80000100a00 */
[----:B------:R4:W2:Y:S02]  /*7a90*/  LDG.E.U16 R60, desc[UR10][R58.64] ;  /* 0x0000000a3a3c7981 */ /* 0x0008a4000c1e1500 */
[C---:B----4-:R-:W-:Y:S02]  /*7aa0*/  IMAD.WIDE R58, R0.reuse, 0x2, R166 ;  /* 0x00000002003a7825 */ /* 0x050fe400078e02a6 */
[----:B------:R-:W4:Y:S04]  /*7ab0*/  LDL.64 R166, [R1+0x4d8] ;  /* 0x0004d80001a67983 */ /* 0x000f280000100a00 */
[----:B------:R0:W4:Y:S02]  /*7ac0*/  LDG.E.U16 R62, desc[UR10][R58.64] ;  /* 0x0000000a3a3e7981 */ /* 0x000124000c1e1500 */
[----:B0-----:R-:W-:-:S02]  /*7ad0*/  IMAD.WIDE R58, R0, 0x2, R174 ;  /* 0x00000002003a7825 */ /* 0x001fc400078e02ae */
[----:B------:R-:W4:Y:S04]  /*7ae0*/  LDL.64 R174, [R1+0x4d0] ;  /* 0x0004d00001ae7983 */ /* 0x000f280000100a00 */
[----:B------:R0:W4:Y:S02]  /*7af0*/  LDG.E.U16 R104, desc[UR10][R58.64] ;  /* 0x0000000a3a687981 */ /* 0x000124000c1e1500 */
[C---:B0-----:R-:W-:Y:S02]  /*7b00*/  IMAD.WIDE R58, R0.reuse, 0x2, R172 ;  /* 0x00000002003a7825 */ /* 0x041fe400078e02ac */
[----:B------:R-:W4:Y:S04]  /*7b10*/  LDL.64 R172, [R1+0x4c8] ;  /* 0x0004c80001ac7983 */ /* 0x000f280000100a00 */
[----:B------:R0:W4:Y:S02]  /*7b20*/  LDG.E.U16 R106, desc[UR10][R58.64] ;  /* 0x0000000a3a6a7981 */ /* 0x000124000c1e1500 */
[----:B0-----:R-:W-:-:S02]  /*7b30*/  IMAD.WIDE R58, R0, 0x2, R170 ;  /* 0x00000002003a7825 */ /* 0x001fc400078e02aa */
[----:B------:R-:W4:Y:S04]  /*7b40*/  LDL.64 R170, [R1+0x4c0] ;  /* 0x0004c00001aa7983 */ /* 0x000f280000100a00 */
[----:B------:R3:W4:Y:S02]  /*7b50*/  LDG.E.U16 R108, desc[UR10][R58.64] ;  /* 0x0000000a3a6c7981 */ /* 0x000724000c1e1500 */
[C---:B---3--:R-:W-:Y:S02]  /*7b60*/  IMAD.WIDE R58, R0.reuse, 0x2, R176 ;  /* 0x00000002003a7825 */ /* 0x048fe400078e02b0 */
[----:B------:R-:W3:Y:S04]  /*7b70*/  LDL.64 R176, [R1+0x4a0] ;  /* 0x0004a00001b07983 */ /* 0x000ee80000100a00 */
[----:B------:R2:W3:Y:S02]  /*7b80*/  LDG.E.U16 R110, desc[UR10][R58.64] ;  /* 0x0000000a3a6e7981 */ /* 0x0004e4000c1e1500 */
[----:B--2---:R-:W-:-:S02]  /*7b90*/  IMAD.WIDE R58, R0, 0x2, R168 ;  /* 0x00000002003a7825 */ /* 0x004fc400078e02a8 */
[----:B------:R-:W2:Y:S04]  /*7ba0*/  LDL.64 R168, [R1+0x4b0] ;  /* 0x0004b00001a87983 */ /* 0x000ea80000100a00 */
[----:B------:R4:W3:Y:S02]  /*7bb0*/  LDG.E.U16 R200, desc[UR10][R58.64] ;  /* 0x0000000a3ac87981 */ /* 0x0008e4000c1e1500 */
[C---:B----4-:R-:W-:Y:S02]  /*7bc0*/  IMAD.WIDE R58, R0.reuse, 0x2, R166 ;  /* 0x00000002003a7825 */ /* 0x050fe400078e02a6 */
[----:B------:R-:W4:Y:S04]  /*7bd0*/  LDL.64 R166, [R1+0x4a8] ;  /* 0x0004a80001a67983 */ /* 0x000f280000100a00 */
[----:B------:R0:W3:Y:S02]  /*7be0*/  LDG.E.U16 R202, desc[UR10][R58.64] ;  /* 0x0000000a3aca7981 */ /* 0x0000e4000c1e1500 */
[----:B0-----:R-:W-:-:S02]  /*7bf0*/  IMAD.WIDE R58, R0, 0x2, R174 ;  /* 0x00000002003a7825 */ /* 0x001fc400078e02ae */
[----:B------:R-:W3:Y:S04]  /*7c00*/  LDL.64 R174, [R1+0x498] ;  /* 0x0004980001ae7983 */ /* 0x000ee80000100a00 */
[----:B------:R0:W3:Y:S02]  /*7c10*/  LDG.E.U16 R204, desc[UR10][R58.64] ;  /* 0x0000000a3acc7981 */ /* 0x0000e4000c1e1500 */
[C---:B0-----:R-:W-:Y:S02]  /*7c20*/  IMAD.WIDE R58, R0.reuse, 0x2, R172 ;  /* 0x00000002003a7825 */ /* 0x041fe400078e02ac */
[----:B------:R-:W3:Y:S04]  /*7c30*/  LDL.64 R172, [R1+0x490] ;  /* 0x0004900001ac7983 */ /* 0x000ee80000100a00 */
[----:B------:R0:W3:Y:S02]  /*7c40*/  LDG.E.U16 R206, desc[UR10][R58.64] ;  /* 0x0000000a3ace7981 */ /* 0x0000e4000c1e1500 */
[----:B0-----:R-:W-:-:S02]  /*7c50*/  IMAD.WIDE R58, R0, 0x2, R170 ;  /* 0x00000002003a7825 */ /* 0x001fc400078e02aa */
[----:B------:R-:W3:Y:S04]  /*7c60*/  LDL.64 R170, [R1+0x488] ;  /* 0x0004880001aa7983 */ /* 0x000ee80000100a00 */
[----:B------:R0:W3:Y:S02]  /*7c70*/  LDG.E.U16 R216, desc[UR10][R58.64] ;  /* 0x0000000a3ad87981 */ /* 0x0000e4000c1e1500 */
[C---:B0-----:R-:W-:Y:S02]  /*7c80*/  IMAD.WIDE R58, R0.reuse, 0x2, R178 ;  /* 0x00000002003a7825 */ /* 0x041fe400078e02b2 */
        /* <DEDUP_REMOVED lines=8> */
[----:B---3--:R-:W-:-:S02]  /*7d10*/  IMAD.WIDE R58, R0, 0x2, R176 ;  /* 0x00000002003a7825 */ /* 0x008fc400078e02b0 */
        /* <DEDUP_REMOVED lines=17> */
[----:B0-----:R-:W-:-:S05]  /*7e30*/  IMAD.WIDE R58, R0, 0x2, R208 ;  /* 0x00000002003a7825 */ /* 0x001fca00078e02d0 */
[----:B------:R0:W4:Y:S02]  /*7e40*/  LDG.E.U16 R236, desc[UR10][R58.64] ;  /* 0x0000000a3aec7981 */ /* 0x000124000c1e1500 */
[----:B0-----:R-:W-:-:S05]  /*7e50*/  IMAD.WIDE R58, R0, 0x2, R182 ;  /* 0x00000002003a7825 */ /* 0x001fca00078e02b6 */
[----:B------:R0:W4:Y:S02]  /*7e60*/  LDG.E.U16 R238, desc[UR10][R58.64] ;  /* 0x0000000a3aee7981 */ /* 0x000124000c1e1500 */
[----:B0-----:R-:W-:-:S05]  /*7e70*/  IMAD.WIDE R58, R0, 0x2, R180 ;  /* 0x00000002003a7825 */ /* 0x001fca00078e02b4 */
[----:B------:R0:W4:Y:S02]  /*7e80*/  LDG.E.U16 R240, desc[UR10][R58.64] ;  /* 0x0000000a3af07981 */ /* 0x000124000c1e1500 */
[----:B0-----:R-:W-:-:S05]  /*7e90*/  IMAD.WIDE R58, R0, 0x2, R178 ;  /* 0x00000002003a7825 */ /* 0x001fca00078e02b2 */
[----:B------:R3:W4:Y:S02]  /*7ea0*/  LDG.E.U16 R242, desc[UR10][R58.64] ;  /* 0x0000000a3af27981 */ /* 0x000724000c1e1500 */
[----:B---3--:R-:W-:-:S05]  /*7eb0*/  IMAD.WIDE R58, R0, 0x2, R176 ;  /* 0x00000002003a7825 */ /* 0x008fca00078e02b0 */
[----:B------:R0:W3:Y:S02]  /*7ec0*/  LDG.E.U16 R244, desc[UR10][R58.64] ;  /* 0x0000000a3af47981 */ /* 0x0000e4000c1e1500 */
[----:B0-----:R-:W-:-:S05]  /*7ed0*/  IMAD.WIDE R58, R0, 0x2, R174 ;  /* 0x00000002003a7825 */ /* 0x001fca00078e02ae */
[----:B------:R0:W3:Y:S02]  /*7ee0*/  LDG.E.U16 R246, desc[UR10][R58.64] ;  /* 0x0000000a3af67981 */ /* 0x0000e4000c1e1500 */
[----:B0-----:R-:W-:-:S05]  /*7ef0*/  IMAD.WIDE R58, R0, 0x2, R172 ;  /* 0x00000002003a7825 */ /* 0x001fca00078e02ac */
[----:B------:R0:W3:Y:S02]  /*7f00*/  LDG.E.U16 R248, desc[UR10][R58.64] ;  /* 0x0000000a3af87981 */ /* 0x0000e4000c1e1500 */
[----:B0-----:R-:W-:-:S05]  /*7f10*/  IMAD.WIDE R58, R0, 0x2, R170 ;  /* 0x00000002003a7825 */ /* 0x001fca00078e02aa */
[----:B------:R2:W3:Y:S02]  /*7f20*/  LDG.E.U16 R250, desc[UR10][R58.64] ;  /* 0x0000000a3afa7981 */ /* 0x0004e4000c1e1500 */
[----:B--2---:R-:W-:-:S05]  /*7f30*/  IMAD.WIDE R58, R0, 0x2, R168 ;  /* 0x00000002003a7825 */ /* 0x004fca00078e02a8 */
[----:B------:R4:W2:Y:S02]  /*7f40*/  LDG.E.U16 R252, desc[UR10][R58.64] ;  /* 0x0000000a3afc7981 */ /* 0x0008a4000c1e1500 */
[----:B----4-:R-:W-:-:S06]  /*7f50*/  IMAD.WIDE R58, R0, 0x2, R166 ;  /* 0x00000002003a7825 */ /* 0x010fcc00078e02a6 */
[----:B------:R0:W4:Y:S02]  /*7f60*/  LDG.E.U16 R58, desc[UR10][R58.64] ;  /* 0x0000000a3a3a7981 */ /* 0x000124000c1e1500 */
[----:B0-----:R-:W0:Y:S02]  /*7f70*/  S2R R59, SR_TID.X ;  /* 0x00000000003b7919 */ /* 0x001e240000002100 */
[----:B0-----:R-:W-:-:S05]  /*7f80*/  LOP3.LUT R59, R59, 0x7f, RZ, 0xc0, !PT ;  /* 0x0000007f3b3b7812 */ /* 0x001fca00078ec0ff */
[----:B------:R-:W-:Y:S01]  /*7f90*/  IMAD.SHL.U32 R59, R59, 0x2, RZ ;  /* 0x000000023b3b7824 */ /* 0x000fe200078e00ff */
[----:B------:R-:W-:Y:S06]  /*7fa0*/  BAR.SYNC.DEFER_BLOCKING 0x0 ;  /* 0x0000000000007b1d */ /* 0x000fec0000010000 */
[----:B------:R0:W-:Y:S02]  /*7fb0*/  STS.U16 [R59+UR6+0xa300], R243 ;  /* 0x00a300f33b007988 */ /* 0x0001e40008000406 */
[----:B0-----:R-:W0:Y:S02]  /*7fc0*/  S2R R243, SR_TID.X ;  /* 0x0000000000f37919 */ /* 0x001e240000002100 */
[----:B------:R1:W-:Y:S04]  /*7fd0*/  STS.U16 [R59+UR6+0xc000], R23 ;  /* 0x00c000173b007988 */ /* 0x0003e80008000406 */
[----:B------:R-:W-:Y:S01]  /*7fe0*/  STS.U16 [R59+UR6+0x8000], R164 ;  /* 0x008000a43b007988 */ /* 0x000fe20008000406 */
[----:B-1----:R-:W-:-:S03]  /*7ff0*/  LOP3.LUT R23, R59, 0x10, RZ, 0x3c, !PT ;  /* 0x000000103b177812 */ /* 0x002fc600078e3cff */
[----:B------:R-:W-:Y:S04]  /*8000*/  STS.U16 [R59+UR6+0x8100], R162 ;  /* 0x008100a23b007988 */ /* 0x000fe80008000406 */
[----:B------:R-:W-:Y:S04]  /*8010*/  STS.U16 [R59+UR6+0x8200], R161 ;  /* 0x008200a13b007988 */ /* 0x000fe80008000406 */
[----:B------:R-:W-:Y:S04]  /*8020*/  STS.U16 [R59+UR6+0x8300], R160 ;  /* 0x008300a03b007988 */ /* 0x000fe80008000406 */
[----:B------:R-:W-:Y:S04]  /*8030*/  STS.U16 [R59+UR6+0xa000], R249 ;  /* 0x00a000f93b007988 */ /* 0x000fe80008000406 */
[----:B------:R-:W-:Y:S04]  /*8040*/  STS.U16 [R59+UR6+0xa100], R247 ;  /* 0x00a100f73b007988 */ /* 0x000fe80008000406 */
[----:B------:R-:W-:Y:S04]  /*8050*/  STS.U16 [R59+UR6+0xa200], R245 ;  /* 0x00a200f53b007988 */ /* 0x000fe80008000406 */
[----:B------:R0:W-:Y:S04]  /*8060*/  STS.U16 [R59+UR6+0xc100], R24 ;  /* 0x00c100183b007988 */ /* 0x0001e80008000406 */
[----:B------:R1:W-:Y:S04]  /*8070*/  STS.U16 [R59+UR6+0xc200], R25 ;  /* 0x00c200193b007988 */ /* 0x0003e80008000406 */
[----:B------:R3:W-:Y:S01]  /*8080*/  STS.U16 [R59+UR6+0xc300], R26 ;  /* 0x00c3001a3b007988 */ /* 0x0007e20008000406 */
[----:B0-----:R-:W-:-:S03]  /*8090*/  LOP3.LUT R24, R243, 0x60, RZ, 0xc0, !PT ;  /* 0x00000060f3187812 */ /* 0x001fc600078ec0ff */
        /* <DEDUP_REMOVED lines=20> */
[----:B------:R0:W-:Y:S01]  /*81e0*/  STS.U16 [R23+UR6+0xe700], R110 ;  /* 0x00e7006e17007988 */ /* 0x0001e20008000406 */
[----:B------:R-:W-:Y:S01]  /*81f0*/  LEA R24, R24, R25, 0x4 ;  /* 0x0000001918187211 */ /* 0x000fe200078e20ff */
[----:B---3--:R-:W-:-:S02]  /*8200*/  IMAD.SHL.U32 R26, R25, 0x40, RZ ;  /* 0x00000040191a7824 */ /* 0x008fc400078e00ff */
[----:B0-----:R-:W-:-:S05]  /*8210*/  IMAD.SHL.U32 R23, R243, 0x8, RZ ;  /* 0x00000008f3177824 */ /* 0x001fca00078e00ff */
[----:B------:R-:W-:Y:S01]  /*8220*/  LOP3.LUT R23, R23, 0x30, RZ, 0xc0, !PT ;  /* 0x0000003017177812 */ /* 0x000fe200078ec0ff */
[----:B------:R-:W-:-:S03]  /*8230*/  IMAD.SHL.U32 R24, R24, 0x10, RZ ;  /* 0x0000001018187824 */ /* 0x000fc600078e00ff */
[----:B------:R-:W-:Y:S02]  /*8240*/  LOP3.LUT R23, R26, R23, RZ, 0xfc, !PT ;  /* 0x000000171a177212 */ /* 0x000fe400078efcff */
[----:B------:R-:W-:-:S04]  /*8250*/  SHF.L.U32 R26, R243, 0x1, RZ ;  /* 0x00000001f31a7819 */ /* 0x000fc800000006ff */
[--C-:B------:R-:W-:Y:S02]  /*8260*/  LOP3.LUT R24, R24, 0x30, R26.reuse, 0x78, !PT ;  /* 0x0000003018187812 */ /* 0x100fe400078e781a */
[----:B------:R-:W-:Y:S02]  /*8270*/  LOP3.LUT R23, R23, 0x10, R26, 0x78, !PT ;  /* 0x0000001017177812 */ /* 0x000fe400078e781a */
[----:B------:R-:W-:Y:S01]  /*8280*/  LOP3.LUT R26, R243, 0x10, RZ, 0xc0, !PT ;  /* 0x00000010f31a7812 */ /* 0x000fe200078ec0ff */
[----:B------:R-:W-:Y:S01]  /*8290*/  IMAD R24, R25, 0x400, R24 ;  /* 0x0000040019187824 */ /* 0x000fe200078e0218 */
[----:B------:R-:W-:-:S03]  /*82a0*/  LOP3.LUT R25, R59, 0x20, RZ, 0x3c, !PT ;  /* 0x000000203b197812 */ /* 0x000fc600078e3cff */
[----:B------:R-:W-:Y:S01]  /*82b0*/  IMAD R23, R26, 0x20, R23 ;  /* 0x000000201a177824 */ /* 0x000fe200078e0217 */
[----:B------:R-:W-:Y:S01]  /*82c0*/  LOP3.LUT R26, R59, 0x30, RZ, 0x3c, !PT ;  /* 0x000000303b1a7812 */ /* 0x000fe200078e3cff */
[----:B------:R-:W-:Y:S04]  /*82d0*/  STS.U16 [R25+UR6+0x8800], R221 ;  /* 0x008800dd19007988 */ /* 0x000fe80008000406 */
[----:B------:R-:W-:Y:S04]  /*82e0*/  STS.U16 [R25+UR6+0x8900], R207 ;  /* 0x008900cf19007988 */ /* 0x000fe80008000406 */
[----:B------:R-:W-:Y:S04]  /*82f0*/  STS.U16 [R25+UR6+0x8a00], R205 ;  /* 0x008a00cd19007988 */ /* 0x000fe80008000406 */
[----:B------:R-:W-:Y:S04]  /*8300*/  STS.U16 [R25+UR6+0x8b00], R203 ;  /* 0x008b00cb19007988 */ /* 0x000fe80008000406 */
[----:B------:R-:W-:Y:S04]  /*8310*/  STS.U16 [R25+UR6+0xa800], R233 ;  /* 0x00a800e919007988 */ /* 0x000fe80008000406 */
[----:B------:R-:W-:Y:S04]  /*8320*/  STS.U16 [R25+UR6+0xa900], R229 ;  /* 0x00a900e519007988 */ /* 0x000fe80008000406 */
[----:B------:R-:W-:Y:S04]  /*8330*/  STS.U16 [R25+UR6+0xaa00], R217 ;  /* 0x00aa00d919007988 */ /* 0x000fe80008000406 */
[----:B------:R0:W-:Y:S04]  /*8340*/  STS.U16 [R25+UR6+0xab00], R57 ;  /* 0x00ab003919007988 */ /* 0x0001e80008000406 */
        /* <DEDUP_REMOVED lines=10> */
[----:B0-----:R-:W4:Y:S01]  /*83f0*/  LDL.64 R56, [R1+0x3d8] ;  /* 0x0003d80001387983 */ /* 0x001f220000100a00 */
[----:B-1----:R-:W-:-:S03]  /*8400*/  LOP3.LUT R5, R243, 0x7f, RZ, 0xc0, !PT ;  /* 0x0000007ff3057812 */ /* 0x002fc600078ec0ff */
[----:B------:R0:W-:Y:S01]  /*8410*/  STS.U16 [R26+UR6+0xad00], R4 ;  /* 0x00ad00041a007988 */ /* 0x0001e20008000406 */
[----:B------:R-:W-:Y:S02]  /*8420*/  SHF.L.U32 R5, R5, 0x1, RZ ;  /* 0x0000000105057819 */ /* 0x000fe400000006ff */
[----:B---3--:R-:W-:Y:S01]  /*8430*/  LOP3.LUT R3, R59, 0x40, RZ, 0x3c, !PT ;  /* 0x000000403b037812 */ /* 0x008fe200078e3cff */
[----:B------:R-:W-:Y:S01]  /*8440*/  STS.U16 [R26+UR6+0x8c00], R201 ;  /* 0x008c00c91a007988 */ /* 0x000fe20008000406 */
[----:B------:R-:W-:Y:S02]  /*8450*/  LOP3.LUT R5, R5, 0x70, RZ, 0x3c, !PT ;  /* 0x0000007005057812 */ /* 0x000fe400078e3cff */
[C---:B0-----:R-:W-:Y:S02]  /*8460*/  LOP3.LUT R4, R59.reuse, 0x50, RZ, 0x3c, !PT ;  /* 0x000000503b047812 */ /* 0x041fe400078e3cff */
        /* <DEDUP_REMOVED lines=46> */
[----:B------:R1:W-:Y:S04]  /*8750*/  STS.U16 [R59+UR6+0x9900], R154 ;  /* 0x0099009a3b007988 */ /* 0x0003e80008000406 */
        /* <DEDUP_REMOVED lines=29> */
[----:B----4-:R-:W-:Y:S01]  /*8930*/  STS.U16 [R5+UR6+0xff00], R58 ;  /* 0x00ff003a05007988 */ /* 0x010fe20008000406 */
[----:B------:R-:W-:Y:S01]  /*8940*/  BAR.SYNC.DEFER_BLOCKING 0x0 ;  /* 0x0000000000007b1d */ /* 0x000fe20000010000 */
[----:B0-----:R-:W-:-:S02]  /*8950*/  LOP3.LUT R4, R23, 0x20, RZ, 0x3c, !PT ;  /* 0x0000002017047812 */ /* 0x001fc400078e3cff */
[----:B------:R-:W-:-:S03]  /*8960*/  LOP3.LUT R3, R24, 0x40, RZ, 0x3c, !PT ;  /* 0x0000004018037812 */ /* 0x000fc600078e3cff */
[----:B------:R-:W2:Y:S04]  /*8970*/  LDL.64 R158, [R1+0x420] ;  /* 0x00042000019e7983 */ /* 0x000ea80000100a00 */
[----:B------:R-:W4:Y:S04]  /*8980*/  LDL.64 R156, [R1+0x418] ;  /* 0x00041800019c7983 */ /* 0x000f280000100a00 */
[----:B-1----:R-:W2:Y:S04]  /*8990*/  LDL.64 R154, [R1+0x410] ;  /* 0x00041000019a7983 */ /* 0x002ea80000100a00 */
[----:B---3--:R-:W3:Y:S04]  /*89a0*/  LDL.64 R152, [R1+0x408] ;  /* 0x0004080001987983 */ /* 0x008ee80000100a00 */
[----:B------:R-:W-:Y:S04]  /*89b0*/  LDSM.16.MT88.4 R44, [R23+UR6] ;  /* 0x00000006172c783b */ /* 0x000fe80008004200 */
[----:B------:R-:W0:Y:S04]  /*89c0*/  LDSM.16.M88.4 R12, [R24+UR6+0x8000] ;  /* 0x00800006180c783b */ /* 0x000e280008000200 */
[----:B------:R-:W1:Y:S04]  /*89d0*/  LDSM.16.MT88.4 R32, [R4+UR6] ;  /* 0x000000060420783b */ /* 0x000e680008004200 */
[----:B------:R-:W1:Y:S04]  /*89e0*/  LDSM.16.MT88.4 R16, [R23+UR6+0x400] ;  /* 0x000400061710783b */ /* 0x000e680008004200 */
[----:B------:R-:W1:Y:S04]  /*89f0*/  LDSM.16.MT88.4 R8, [R4+UR6+0x400] ;  /* 0x000400060408783b */ /* 0x000e680008004200 */
[----:B------:R-:W-:Y:S04]  /*8a00*/  LDSM.16.MT88.4 R40, [R23+UR6+0x800] ;  /* 0x000800061728783b */ /* 0x000fe80008004200 */
[----:B------:R-:W1:Y:S04]  /*8a10*/  LDSM.16.M88.4 R28, [R3+UR6+0x8000] ;  /* 0x00800006031c783b */ /* 0x000e680008000200 */
[----:B------:R-:W1:Y:S04]  /*8a20*/  LDSM.16.MT88.4 R36, [R4+UR6+0x800] ;  /* 0x000800060424783b */ /* 0x000e680008004200 */
[----:B------:R-:W4:Y:S04]  /*8a30*/  LDL.64 R146, [R1+0x400] ;  /* 0x0004000001927983 */ /* 0x000f280000100a00 */
[----:B------:R-:W4:Y:S04]  /*8a40*/  LDL.64 R110, [R1+0x3f8] ;  /* 0x0003f800016e7983 */ /* 0x000f280000100a00 */
[----:B------:R-:W4:Y:S01]  /*8a50*/  LDL.64 R106, [R1+0x3f0] ;  /* 0x0003f000016a7983 */ /* 0x000f220000100a00 */
[-C--:B0-----:R-:W-:Y:S03]  /*8a60*/  HMMA.16816.F32.BF16 R44, R44, R12.reuse, RZ ;  /* 0x0000000c2c2c723c */ /* 0x081fe600000418ff */
[----:B------:R-:W4:Y:S04]  /*8a70*/  LDL.64 R62, [R1+0x3e8] ;  /* 0x0003e800013e7983 */ /* 0x000f280000100a00 */
[----:B------:R-:W4:Y:S01]  /*8a80*/  LDL.64 R60, [R1+0x3e0] ;  /* 0x0003e000013c7983 */ /* 0x000f220000100a00 */
[----:B-1----:R-:W-:Y:S03]  /*8a90*/  HMMA.16816.F32.BF16 R32, R32, R12, RZ ;  /* 0x0000000c2020723c */ /* 0x002fe600000418ff */
[----:B------:R-:W4:Y:S04]  /*8aa0*/  LDL.64 R48, [R1+0x3d0] ;  /* 0x0003d00001307983 */ /* 0x000f280000100a00 */
[----:B------:R-:W3:Y:S04]  /*8ab0*/  LDL.LU R209, [R1] ;  /* 0x0000000001d17983 */ /* 0x000ee80000300800 */
[----:B------:R-:W4:Y:S04]  /*8ac0*/  LDL.LU R175, [R1+0x4] ;  /* 0x0000040001af7983 */ /* 0x000f280000300800 */
[----:B------:R-:W4:Y:S01]  /*8ad0*/  LDL.LU R170, [R1+0x8] ;  /* 0x0000080001aa7983 */ /* 0x000f220000300800 */
[-C--:B------:R-:W-:Y:S03]  /*8ae0*/  HMMA.16816.F32.BF16 R16, R16, R14.reuse, R44 ;  /* 0x0000000e1010723c */ /* 0x080fe6000004182c */
[----:B------:R-:W-:Y:S04]  /*8af0*/  LDSM.16.MT88.4 R44, [R23+UR6+0x1000] ;  /* 0x00100006172c783b */ /* 0x000fe80008004200 */
[----:B------:R-:W4:Y:S01]  /*8b00*/  LDL.LU R171, [R1+0xc] ;  /* 0x00000c0001ab7983 */ /* 0x000f220000300800 */
[----:B------:R-:W-:Y:S03]  /*8b10*/  HMMA.16816.F32.BF16 R32, R8, R14, R32 ;  /* 0x0000000e0820723c */ /* 0x000fe60000041820 */
[----:B------:R-:W0:Y:S04]  /*8b20*/  LDSM.16.MT88.4 R12, [R23+UR6+0xc00] ;  /* 0x000c0006170c783b */ /* 0x000e280008004200 */
[----:B------:R-:W1:Y:S01]  /*8b30*/  LDSM.16.MT88.4 R8, [R4+UR6+0xc00] ;  /* 0x000c00060408783b */ /* 0x000e620008004200 */
[----:B------:R-:W2:Y:S03]  /*8b40*/  S2R R108, SR_TID.X ;  /* 0x00000000006c7919 */ /* 0x000ea60000002100 */
[----:B------:R-:W4:Y:S05]  /*8b50*/  LDL.64 R54, [R1+0x178] ;  /* 0x0001780001367983 */ /* 0x000f2a0000100a00 */
[-C--:B------:R-:W-:Y:S01]  /*8b60*/  HMMA.16816.F32.BF16 R40, R40, R28.reuse, R16 ;  /* 0x0000001c2828723c */ /* 0x080fe20000041810 */
[----:B------:R-:W1:Y:S04]  /*8b70*/  LDSM.16.M88.4 R16, [R24+UR6+0x8080] ;  /* 0x008080061810783b */ /* 0x000e680008000200 */
[----:B------:R-:W4:Y:S03]  /*8b80*/  LDL.64 R52, [R1+0x160] ;  /* 0x0001600001347983 */ /* 0x000f260000100a00 */
[----:B------:R-:W-:Y:S01]  /*8b90*/  HMMA.16816.F32.BF16 R36, R36, R28, R32 ;  /* 0x0000001c2424723c */ /* 0x000fe20000041820 */
[----:B------:R-:W1:-:S15]  /*8ba0*/  LDSM.16.MT88.4 R32, [R4+UR6+0x1000] ;  /* 0x001000060420783b */ /* 0x000e5e0008004200 */
[-C--:B0-----:R-:W-:Y:S01]  /*8bb0*/  HMMA.16816.F32.BF16 R12, R12, R30.reuse, R40 ;  /* 0x0000001e0c0c723c */ /* 0x081fe20000041828 */
[----:B------:R-:W-:Y:S07]  /*8bc0*/  LDSM.16.MT88.4 R40, [R23+UR6+0x1800] ;  /* 0x001800061728783b */ /* 0x000fee0008004200 */
[----:B-1----:R-:W-:Y:S01]  /*8bd0*/  HMMA.16816.F32.BF16 R36, R8, R30, R36 ;  /* 0x0000001e0824723c */ /* 0x002fe20000041824 */
[----:B------:R-:W0:Y:S04]  /*8be0*/  LDSM.16.MT88.4 R28, [R23+UR6+0x1400] ;  /* 0x00140006171c783b */ /* 0x000e280008004200 */
[----:B------:R-:W1:Y:S11]  /*8bf0*/  LDSM.16.MT88.4 R8, [R4+UR6+0x1400] ;  /* 0x001400060408783b */ /* 0x000e760008004200 */
[-C--:B------:R-:W-:Y:S01]  /*8c00*/  HMMA.16816.F32.BF16 R44, R44, R16.reuse, R12 ;  /* 0x000000102c2c723c */ /* 0x080fe2000004180c */
[----:B------:R-:W1:Y:S07]  /*8c10*/  LDSM.16.M88.4 R12, [R3+UR6+0x8080] ;  /* 0x00808006030c783b */ /* 0x000e6e0008000200 */
        /* <DEDUP_REMOVED lines=17> */
[----:B------:R-:W2:Y:S07]  /*8d30*/  LDSM.16.M88.4 R16, [R3+UR6+0x8100] ;  /* 0x008100060310783b */ /* 0x000eae0008000200 */
[----:B------:R-:W-:Y:S01]  /*8d40*/  HMMA.16816.F32.BF16 R32, R32, R28, R36 ;  /* 0x0000001c2020723c */ /* 0x000fe20000041824 */
[----:B------:R-:W2:-:S15]  /*8d50*/  LDSM.16.MT88.4 R36, [R4+UR6+0x2800] ;  /* 0x002800060424783b */ /* 0x000e9e0008004200 */
[-C--:B0-----:R-:W-:Y:S01]  /*8d60*/  HMMA.16816.F32.BF16 R8, R8, R30.reuse, R44 ;  /* 0x0000001e0808723c */ /* 0x081fe2000004182c */
[----:B------:R-:W-:Y:S07]  /*8d70*/  LDSM.16.MT88.4 R44, [R4+UR6+0x3000] ;  /* 0x00300006042c783b */ /* 0x000fee0008004200 */
[----:B-1----:R-:W-:Y:S01]  /*8d80*/  HMMA.16816.F32.BF16 R28, R12, R30, R32 ;  /* 0x0000001e0c1c723c */ /* 0x002fe20000041820 */
[----:B------:R-:W0:Y:S04]  /*8d90*/  LDSM.16.MT88.4 R32, [R23+UR6+0x2c00] ;  /* 0x002c00061720783b */ /* 0x000e280008004200 */
[----:B------:R-:W1:Y:S11]  /*8da0*/  LDSM.16.MT88.4 R12, [R4+UR6+0x2c00] ;  /* 0x002c0006040c783b */ /* 0x000e760008004200 */
[-C--:B--2---:R-:W-:Y:S01]  /*8db0*/  HMMA.16816.F32.BF16 R40, R40, R16.reuse, R8 ;  /* 0x000000102828723c */ /* 0x084fe20000041808 */
[----:B------:R-:W-:Y:S07]  /*8dc0*/  LDSM.16.M88.4 R8, [R24+UR6+0x8180] ;  /* 0x008180061808783b */ /* 0x000fee0008000200 */
        /* <DEDUP_REMOVED lines=17> */
[----:B------:R-:W2:Y:S07]  /*8ee0*/  LDSM.16.M88.4 R36, [R24+UR6+0x8200] ;  /* 0x008200061824783b */ /* 0x000eae0008000200 */
[----:B------:R-:W-:Y:S01]  /*8ef0*/  HMMA.16816.F32.BF16 R44, R40, R32, R44 ;  /* 0x00000020282c723c */ /* 0x000fe2000004182c */
[----:B------:R-:W3:-:S15]  /*8f00*/  LDSM.16.MT88.4 R40, [R4+UR6+0x4000] ;  /* 0x004000060428783b */ /* 0x000ede0008004200 */
[-C--:B0-----:R-:W-:Y:S01]  /*8f10*/  HMMA.16816.F32.BF16 R12, R16, R34.reuse, R12 ;  /* 0x00000022100c723c */ /* 0x081fe2000004180c */
[----:B------:R-:W-:Y:S07]  /*8f20*/  LDSM.16.MT88.4 R16, [R4+UR6+0x4400] ;  /* 0x004400060410783b */ /* 0x000fee0008004200 */
[----:B-1----:R-:W-:Y:S01]  /*8f30*/  HMMA.16816.F32.BF16 R44, R8, R34, R44 ;  /* 0x00000022082c723c */ /* 0x002fe2000004182c */
[----:B------:R-:W0:Y:S04]  /*8f40*/  LDSM.16.MT88.4 R8, [R23+UR6+0x4400] ;  /* 0x004400061708783b */ /* 0x000e280008004200 */
[----:B------:R-:W-:Y:S11]  /*8f50*/  LDSM.16.MT88.4 R32, [R23+UR6+0x4800] ;  /* 0x004800061720783b */ /* 0x000ff60008004200 */
[-C--:B--2---:R-:W-:Y:S01]  /*8f60*/  HMMA.16816.F32.BF16 R12, R28, R36.reuse, R12 ;  /* 0x000000241c0c723c */ /* 0x084fe2000004180c */
[----:B------:R-:W1:Y:S07]  /*8f70*/  LDSM.16.M88.4 R28, [R3+UR6+0x8200] ;  /* 0x00820006031c783b */ /* 0x000e6e0008000200 */
[----:B---3--:R-:W-:Y:S01]  /*8f80*/  HMMA.16816.F32.BF16 R44, R40, R36, R44 ;  /* 0x00000024282c723c */ /* 0x008fe2000004182c */
[----:B------:R-:W2:-:S15]  /*8f90*/  LDSM.16.MT88.4 R40, [R4+UR6+0x4800] ;  /* 0x004800060428783b */ /* 0x000e9e0008004200 */
[-C--:B0-----:R-:W-:Y:S01]  /*8fa0*/  HMMA.16816.F32.BF16 R8, R8, R38.reuse, R12 ;  /* 0x000000260808723c */ /* 0x081fe2000004180c */
[----:B------:R-:W-:Y:S07]  /*8fb0*/  LDSM.16.MT88.4 R12, [R4+UR6+0x4c00] ;  /* 0x004c0006040c783b */ /* 0x000fee0008004200 */
[----:B------:R-:W-:Y:S01]  /*8fc0*/  HMMA.16816.F32.BF16 R44, R16, R38, R44 ;  /* 0x00000026102c723c */ /* 0x000fe2000004182c */
[----:B------:R-:W0:Y:S04]  /*8fd0*/  LDSM.16.MT88.4 R16, [R23+UR6+0x4c00] ;  /* 0x004c00061710783b */ /* 0x000e280008004200 */
[----:B------:R-:W-:Y:S11]  /*8fe0*/  LDSM.16.M88.4 R36, [R24+UR6+0x8280] ;  /* 0x008280061824783b */ /* 0x000ff60008000200 */
[-C--:B-1----:R-:W-:Y:S01]  /*8ff0*/  HMMA.16816.F32.BF16 R8, R32, R28.reuse, R8 ;  /* 0x0000001c2008723c */ /* 0x082fe20000041808 */
[----:B------:R-:W1:Y:S07]  /*9000*/  LDSM.16.MT88.4 R32, [R23+UR6+0x5000] ;  /* 0x005000061720783b */ /* 0x000e6e0008004200 */
[----:B--2---:R-:W-:Y:S01]  /*9010*/  HMMA.16816.F32.BF16 R44, R40, R28, R44 ;  /* 0x0000001c282c723c */ /* 0x004fe2000004182c */
[----:B------:R-:W2:-:S15]  /*9020*/  LDSM.16.MT88.4 R40, [R4+UR6+0x5000] ;  /* 0x005000060428783b */ /* 0x000e9e0008004200 */
[-C--:B0-----:R-:W-:Y:S01]  /*9030*/  HMMA.16816.F32.BF16 R8, R16, R30.reuse, R8 ;  /* 0x0000001e1008723c */ /* 0x081fe20000041808 */
[----:B------:R-:W0:Y:S07]  /*9040*/  LDSM.16.MT88.4 R16, [R23+UR6+0x5400] ;  /* 0x005400061710783b */ /* 0x000e2e0008004200 */
[----:B------:R-:W-:Y:S01]  /*9050*/  HMMA.16816.F32.BF16 R44, R12, R30, R44 ;  /* 0x0000001e0c2c723c */ /* 0x000fe2000004182c */
[----:B------:R-:W3:Y:S04]  /*9060*/  LDSM.16.MT88.4 R12, [R4+UR6+0x5400] ;  /* 0x00540006040c783b */ /* 0x000ee80008004200 */
[----:B------:R-:W-:Y:S11]  /*9070*/  LDSM.16.MT88.4 R28, [R23+UR6+0x5800] ;  /* 0x00580006171c783b */ /* 0x000ff60008004200 */
[-C--:B-1----:R-:W-:Y:S01]  /*9080*/  HMMA.16816.F32.BF16 R8, R32, R36.reuse, R8 ;  /* 0x000000242008723c */ /* 0x082fe20000041808 */
[----:B------:R-:W1:Y:S07]  /*9090*/  LDSM.16.M88.4 R32, [R3+UR6+0x8280] ;  /* 0x008280060320783b */ /* 0x000e6e0008000200 */
[----:B--2---:R-:W-:Y:S01]  /*90a0*/  HMMA.16816.F32.BF16 R44, R40, R36, R44 ;  /* 0x00000024282c723c */ /* 0x004fe2000004182c */
[----:B------:R-:W2:-:S15]  /*90b0*/  LDSM.16.MT88.4 R40, [R4+UR6+0x5800] ;  /* 0x005800060428783b */ /* 0x000e9e0008004200 */
[-C--:B0-----:R-:W-:Y:S01]  /*90c0*/  HMMA.16816.F32.BF16 R8, R16, R38.reuse, R8 ;  /* 0x000000261008723c */ /* 0x081fe20000041808 */
[----:B------:R-:W-:Y:S07]  /*90d0*/  LDSM.16.MT88.4 R16, [R4+UR6+0x5c00] ;  /* 0x005c00060410783b */ /* 0x000fee0008004200 */
[----:B---3--:R-:W-:Y:S01]  /*90e0*/  HMMA.16816.F32.BF16 R44, R12, R38, R44 ;  /* 0x000000260c2c723c */ /* 0x008fe2000004182c */
[----:B------:R-:W0:Y:S04]  /*90f0*/  LDSM.16.MT88.4 R12, [R23+UR6+0x5c00] ;  /* 0x005c0006170c783b */ /* 0x000e280008004200 */
[----:B------:R-:W-:Y:S11]  /*9100*/  LDSM.16.MT88.4 R36, [R23+UR6+0x6000] ;  /* 0x006000061724783b */ /* 0x000ff60008004200 */
[-C--:B-1----:R-:W-:Y:S01]  /*9110*/  HMMA.16816.F32.BF16 R8, R28, R32.reuse, R8 ;  /* 0x000000201c08723c */ /* 0x082fe20000041808 */
[----:B------:R-:W1:Y:S04]  /*9120*/  LDSM.16.M88.4 R28, [R24+UR6+0x8300] ;  /* 0x00830006181c783b */ /* 0x000e680008000200 */
[----:B------:R-:W-:Y:S03]  /*9130*/  LDSM.16.M88.4 R24, [R24+UR6+0x8380] ;  /* 0x008380061818783b */ /* 0x000fe60008000200 */
        /* <DEDUP_REMOVED lines=15> */
[----:B------:R-:W3:Y:S11]  /*9230*/  LDSM.16.MT88.4 R28, [R23+UR6+0x7000] ;  /* 0x00700006171c783b */ /* 0x000ef60008004200 */
[-C--:B-1----:R-:W-:Y:S01]  /*9240*/  HMMA.16816.F32.BF16 R8, R32, R36.reuse, R8 ;  /* 0x000000242008723c */ /* 0x082fe20000041808 */
[----:B------:R-:W1:Y:S07]  /*9250*/  LDSM.16.MT88.4 R32, [R4+UR6+0x7000] ;  /* 0x007000060420783b */ /* 0x000e6e0008004200 */
[----:B--2---:R-:W-:Y:S01]  /*9260*/  HMMA.16816.F32.BF16 R40, R44, R36, R40 ;  /* 0x000000242c28723c */ /* 0x004fe20000041828 */
[----:B------:R-:W-:Y:S01]  /*9270*/  LOP3.LUT R104, R108, 0x1c, RZ, 0xc0, !PT ;  /* 0x0000001c6c687812 */ /* 0x000fe200078ec0ff */
[----:B------:R-:W-:Y:S01]  /*9280*/  IMAD.WIDE R58, R2, 0x2, R154 ;  /* 0x00000002023a7825 */ /* 0x000fe200078e029a */
[----:B------:R-:W2:Y:S04]  /*9290*/  LDL.64 R46, [R1+0x1e0] ;  /* 0x0001e000012e7983 */ /* 0x000ea80000100a00 */
[----:B------:R-:W2:Y:S09]  /*92a0*/  LDL.64 R44, [R1+0x1d0] ;  /* 0x0001d000012c7983 */ /* 0x000eb20000100a00 */
[-C--:B0-----:R-:W-:Y:S01]  /*92b0*/  HMMA.16816.F32.BF16 R8, R16, R38.reuse, R8 ;  /* 0x000000261008723c */ /* 0x081fe20000041808 */
[----:B------:R-:W0:Y:S07]  /*92c0*/  LDSM.16.MT88.4 R16, [R23+UR6+0x7400] ;  /* 0x007400061710783b */ /* 0x000e2e0008004200 */
[----:B------:R-:W-:Y:S01]  /*92d0*/  HMMA.16816.F32.BF16 R40, R12, R38, R40 ;  /* 0x000000260c28723c */ /* 0x000fe20000041828 */
[----:B------:R-:W4:Y:S04]  /*92e0*/  LDSM.16.MT88.4 R12, [R4+UR6+0x7400] ;  /* 0x00740006040c783b */ /* 0x000f280008004200 */
[----:B------:R-:W-:Y:S04]  /*92f0*/  LDSM.16.MT88.4 R36, [R23+UR6+0x7800] ;  /* 0x007800061724783b */ /* 0x000fe80008004200 */
[----:B------:R-:W-:Y:S07]  /*9300*/  LDSM.16.MT88.4 R20, [R23+UR6+0x7c00] ;  /* 0x007c00061714783b */ /* 0x000fee0008004200 */
[-C--:B---3--:R-:W-:Y:S01]  /*9310*/  HMMA.16816.F32.BF16 R8, R28, R24.reuse, R8 ;  /* 0x000000181c08723c */ /* 0x088fe20000041808 */
[----:B------:R-:W3:Y:S07]  /*9320*/  LDSM.16.M88.4 R28, [R3+UR6+0x8380] ;  /* 0x00838006031c783b */ /* 0x000eee0008000200 */
[----:B-1----:R-:W-:Y:S01]  /*9330*/  HMMA.16816.F32.BF16 R32, R32, R24, R40 ;  /* 0x000000182020723c */ /* 0x002fe20000041828 */
[----:B------:R-:W1:Y:S04]  /*9340*/  LDSM.16.MT88.4 R40, [R4+UR6+0x7800] ;  /* 0x007800060428783b */ /* 0x000e680008004200 */
[----:B------:R-:W1:Y:S01]  /*9350*/  LDSM.16.MT88.4 R4, [R4+UR6+0x7c00] ;  /* 0x007c00060404783b */ /* 0x000e620008004200 */
[----:B------:R-:W-:Y:S01]  /*9360*/  LEA R104, R104, UR6, 0x2 ;  /* 0x0000000668687c11 */ /* 0x000fe2000f8e10ff */
[----:B------:R-:W-:Y:S06]  /*9370*/  BAR.SYNC.DEFER_BLOCKING 0x0 ;  /* 0x0000000000007b1d */ /* 0x000fec0000010000 */
[----:B------:R-:W2:Y:S03]  /*9380*/  LDL.64 R24, [R1+0x3b0] ;  /* 0x0003b00001187983 */ /* 0x000ea60000100a00 */
[-C--:B0-----:R-:W-:Y:S08]  /*9390*/  HMMA.16816.F32.BF16 R8, R16, R26.reuse, R8 ;  /* 0x0000001a1008723c */ /* 0x081ff00000041808 */
[----:B----4-:R-:W-:Y:S01]  /*93a0*/  HMMA.16816.F32.BF16 R12, R12, R26, R32 ;  /* 0x0000001a0c0c723c */ /* 0x010fe20000041820 */
[----:B------:R-:W4:Y:S04]  /*93b0*/  LDL.64 R26, [R1+0x3c0] ;  /* 0x0003c000011a7983 */ /* 0x000f280000100a00 */
[----:B------:R-:W2:Y:S04]  /*93c0*/  LDL.64 R34, [R1+0x3a0] ;  /* 0x0003a00001227983 */ /* 0x000ea80000100a00 */
[----:B------:R-:W2:Y:S07]  /*93d0*/  LDL.64 R32, [R1+0x350] ;  /* 0x0003500001207983 */ /* 0x000eae0000100a00 */
[-C--:B---3--:R-:W-:Y:S01]  /*93e0*/  HMMA.16816.F32.BF16 R8, R36, R28.reuse, R8 ;  /* 0x0000001c2408723c */ /* 0x088fe20000041808 */
[----:B------:R-:W3:Y:S04]  /*93f0*/  LDL.64 R38, [R1+0x370] ;  /* 0x0003700001267983 */ /* 0x000ee80000100a00 */
[----:B------:R-:W3:Y:S03]  /*9400*/  LDL.64 R36, [R1+0x360] ;  /* 0x0003600001247983 */ /* 0x000ee60000100a00 */
[----:B-1----:R-:W-:Y:S01]  /*9410*/  HMMA.16816.F32.BF16 R12, R40, R28, R12 ;  /* 0x0000001c280c723c */ /* 0x002fe2000004180c */
[----:B------:R-:W4:Y:S04]  /*9420*/  LDL.64 R28, [R1+0x3c8] ;  /* 0x0003c800011c7983 */ /* 0x000f280000100a00 */
[----:B------:R-:W3:Y:S04]  /*9430*/  LDL.64 R42, [R1+0x1c8] ;  /* 0x0001c800012a7983 */ /* 0x000ee80000100a00 */
[----:B------:R-:W3:Y:S07]  /*9440*/  LDL.64 R40, [R1+0x1b0] ;  /* 0x0001b00001287983 */ /* 0x000eee0000100a00 */
[-C--:B------:R-:W-:Y:S01]  /*9450*/  HMMA.16816.F32.BF16 R8, R20, R30.reuse, R8 ;  /* 0x0000001e1408723c */ /* 0x080fe20000041808 */
[----:B------:R-:W3:Y:S07]  /*9460*/  LDL.64 R22, [R1+0x390] ;  /* 0x0003900001167983 */ /* 0x000eee0000100a00 */
[----:B------:R-:W-:Y:S01]  /*9470*/  HMMA.16816.F32.BF16 R4, R4, R30, R12 ;  /* 0x0000001e0404723c */ /* 0x000fe2000004180c */
[----:B------:R-:W-:Y:S01]  /*9480*/  LOP3.LUT R20, R108, 0x7f, RZ, 0xc0, !PT ;  /* 0x0000007f6c147812 */ /* 0x000fe200078ec0ff */
[----:B------:R-:W3:-:S14]  /*9490*/  LDL.64 R30, [R1+0x398] ;  /* 0x00039800011e7983 */ /* 0x000edc0000100a00 */
[----:B------:R-:W-:Y:S01]  /*94a0*/  FMUL R18, R8, UR9 ;  /* 0x0000000908127c20 */ /* 0x000fe20008400000 */
[----:B------:R-:W-:Y:S01]  /*94b0*/  FMUL R17, R9, UR9 ;  /* 0x0000000909117c20 */ /* 0x000fe20008400000 */
[----:B------:R-:W-:Y:S01]  /*94c0*/  FMUL R3, R10, UR9 ;  /* 0x000000090a037c20 */ /* 0x000fe20008400000 */
[----:B------:R-:W-:-:S05]  /*94d0*/  FMUL R16, R11, UR9 ;  /* 0x000000090b107c20 */ /* 0x000fca0008400000 */
[----:B------:R-:W-:Y:S01]  /*94e0*/  FMUL R13, R4, UR9 ;  /* 0x00000009040d7c20 */ /* 0x000fe20008400000 */
[----:B------:R-:W-:Y:S01]  /*94f0*/  FMUL R15, R5, UR9 ;  /* 0x00000009050f7c20 */ /* 0x000fe20008400000 */
[----:B------:R-:W-:Y:S01]  /*9500*/  FMUL R14, R6, UR9 ;  /* 0x00000009060e7c20 */ /* 0x000fe20008400000 */
[----:B------:R-:W-:Y:S01]  /*9510*/  FMUL R12, R7, UR9 ;  /* 0x00000009070c7c20 */ /* 0x000fe20008400000 */
[----:B------:R-:W-:Y:S02]  /*9520*/  FMNMX R18, R18, R17, !PT ;  /* 0x0000001112127209 */ /* 0x000fe40007800000 */
[----:B------:R-:W-:Y:S02]  /*9530*/  FMNMX R3, R3, R16, !PT ;  /* 0x0000001003037209 */ /* 0x000fe40007800000 */
[----:B------:R-:W-:Y:S02]  /*9540*/  FMNMX R13, R13, R15, !PT ;  /* 0x0000000f0d0d7209 */ /* 0x000fe40007800000 */
[----:B------:R-:W-:Y:S01]  /*9550*/  FMNMX R14, R14, R12, !PT ;  /* 0x0000000c0e0e7209 */ /* 0x000fe20007800000 */
[----:B------:R-:W0:Y:S04]  /*9560*/  SHFL.BFLY PT, R17, R18, 0x2, 0x1f ;  /* 0x0c401f0012117f89 */ /* 0x000e2800000e0000 */
[----:B------:R-:W1:Y:S04]  /*9570*/  SHFL.BFLY PT, R16, R3, 0x2, 0x1f ;  /* 0x0c401f0003107f89 */ /* 0x000e6800000e0000 */
[----:B------:R-:W1:Y:S04]  /*9580*/  SHFL.BFLY PT, R15, R13, 0x2, 0x1f ;  /* 0x0c401f000d0f7f89 */ /* 0x000e6800000e0000 */
[----:B------:R-:W1:Y:S01]  /*9590*/  SHFL.BFLY PT, R12, R14, 0x2, 0x1f ;  /* 0x0c401f000e0c7f89 */ /* 0x000e6200000e0000 */
[----:B0-----:R-:W-:-:S02]  /*95a0*/  FMNMX R18, R18, R17, !PT ;  /* 0x0000001112127209 */ /* 0x001fc40007800000 */
[----:B-1----:R-:W-:Y:S02]  /*95b0*/  FMNMX R3, R3, R16, !PT ;  /* 0x0000001003037209 */ /* 0x002fe40007800000 */
[----:B------:R-:W-:Y:S02]  /*95c0*/  FMNMX R13, R13, R15, !PT ;  /* 0x0000000f0d0d7209 */ /* 0x000fe40007800000 */
[----:B------:R-:W-:Y:S01]  /*95d0*/  FMNMX R14, R14, R12, !PT ;  /* 0x0000000c0e0e7209 */ /* 0x000fe20007800000 */
[----:B------:R-:W0:Y:S04]  /*95e0*/  SHFL.BFLY PT, R19, R18, 0x1, 0x1f ;  /* 0x0c201f0012137f89 */ /* 0x000e2800000e0000 */
[----:B------:R-:W1:Y:S04]  /*95f0*/  SHFL.BFLY PT, R15, R3, 0x1, 0x1f ;  /* 0x0c201f00030f7f89 */ /* 0x000e6800000e0000 */
[----:B------:R-:W1:Y:S04]  /*9600*/  SHFL.BFLY PT, R16, R13, 0x1, 0x1f ;  /* 0x0c201f000d107f89 */ /* 0x000e6800000e0000 */
[----:B------:R-:W1:Y:S01]  /*9610*/  SHFL.BFLY PT, R17, R14, 0x1, 0x1f ;  /* 0x0c201f000e117f89 */ /* 0x000e6200000e0000 */
[----:B------:R-:W-:-:S04]  /*9620*/  SHF.R.U32.HI R12, RZ, 0x3, R20 ;  /* 0x00000003ff0c7819 */ /* 0x000fc80000011614 */
[----:B------:R-:W-:-:S05]  /*9630*/  LOP3.LUT R12, R12, 0xc, RZ, 0xc0, !PT ;  /* 0x0000000c0c0c7812 */ /* 0x000fca00078ec0ff */
[----:B------:R-:W-:Y:S01]  /*9640*/  IMAD.IADD R12, R104, 0x1, R12 ;  /* 0x00000001680c7824 */ /* 0x000fe200078e020c */
[----:B0-----:R-:W-:Y:S02]  /*9650*/  FMNMX R18, R18, R19, !PT ;  /* 0x0000001312127209 */ /* 0x001fe40007800000 */
[----:B-1----:R-:W-:Y:S02]  /*9660*/  FMNMX R15, R3, R15, !PT ;  /* 0x0000000f030f7209 */ /* 0x002fe40007800000 */
[----:B------:R-:W-:Y:S02]  /*9670*/  FMNMX R16, R13, R16, !PT ;  /* 0x000000100d107209 */ /* 0x000fe40007800000 */
[----:B------:R-:W-:Y:S01]  /*9680*/  FMNMX R17, R14, R17, !PT ;  /* 0x000000110e117209 */ /* 0x000fe20007800000 */
[----:B------:R0:W-:Y:S04]  /*9690*/  @!P0 STS [R12+0x8000], R18 ;  /* 0x008000120c008388 */ /* 0x0001e80000000800 */
[----:B------:R-:W-:Y:S04]  /*96a0*/  @!P0 STS [R12+0x8080], R15 ;  /* 0x0080800f0c008388 */ /* 0x000fe80000000800 */
[----:B------:R-:W-:Y:S04]  /*96b0*/  @!P0 STS [R12+0x8100], R16 ;  /* 0x008100100c008388 */ /* 0x000fe80000000800 */
[----:B------:R1:W-:Y:S01]  /*96c0*/  @!P0 STS [R12+0x8180], R17 ;  /* 0x008180110c008388 */ /* 0x0003e20000000800 */
[----:B------:R-:W-:Y:S01]  /*96d0*/  LEA R3, R20, UR6, 0x2 ;  /* 0x0000000614037c11 */ /* 0x000fe2000f8e10ff */
[----:B------:R-:W-:Y:S06]  /*96e0*/  BAR.SYNC.DEFER_BLOCKING 0x0 ;  /* 0x0000000000007b1d */ /* 0x000fec0000010000 */
[----:B0-----:R-:W3:Y:S04]  /*96f0*/  LDL.64 R18, [R1+0x3a8] ;  /* 0x0003a80001127983 */ /* 0x001ee80000100a00 */
[----:B-1----:R-:W3:Y:S04]  /*9700*/  LDL.64 R16, [R1+0x380] ;  /* 0x0003800001107983 */ /* 0x002ee80000100a00 */
[----:B------:R-:W3:Y:S04]  /*9710*/  LDL.64 R20, [R1+0x388] ;  /* 0x0003880001147983 */ /* 0x000ee80000100a00 */
[----:B------:R-:W0:Y:S04]  /*9720*/  LDS R13, [R3+0x8000] ;  /* 0x00800000030d7984 */ /* 0x000e280000000800 */
[----:B0-----:R-:W0:Y:S02]  /*9730*/  SHFL.BFLY PT, R14, R13, 0x2, 0x1f ;  /* 0x0c401f000d0e7f89 */ /* 0x001e2400000e0000 */
[----:B0-----:R-:W-:-:S05]  /*9740*/  FMNMX R14, R13, R14, !PT ;  /* 0x0000000e0d0e7209 */ /* 0x001fca0007800000 */
[----:B------:R-:W0:Y:S02]  /*9750*/  SHFL.BFLY PT, R13, R14, 0x1, 0x1f ;  /* 0x0c201f000e0d7f89 */ /* 0x000e2400000e0000 */
[----:B0-----:R-:W-:Y:S02]  /*9760*/  FMNMX R13, R14, R13, !PT ;  /* 0x0000000d0e0d7209 */ /* 0x001fe40007800000 */
[----:B------:R-:W2:Y:S04]  /*9770*/  LDL.64 R14, [R1+0x3b8] ;  /* 0x0003b800010e7983 */ /* 0x000ea80000100a00 */
[----:B------:R-:W-:Y:S01]  /*9780*/  @!P0 STS [R3+0x8000], R13 ;  /* 0x0080000d03008388 */ /* 0x000fe20000000800 */
[----:B------:R-:W-:Y:S06]  /*9790*/  BAR.SYNC.DEFER_BLOCKING 0x0 ;  /* 0x0000000000007b1d */ /* 0x000fec0000010000 */
[----:B------:R-:W0:Y:S04]  /*97a0*/  LDS R221, [R104+0x8000] ;  /* 0x0080000068dd7984 */ /* 0x000e280000000800 */
[----:B------:R-:W1:Y:S04]  /*97b0*/  LDS R220, [R104+0x8080] ;  /* 0x0080800068dc7984 */ /* 0x000e680000000800 */
[----:B------:R-:W4:Y:S04]  /*97c0*/  LDS R219, [R104+0x8100] ;  /* 0x0081000068db7984 */ /* 0x000f280000000800 */
[----:B------:R-:W4:Y:S01]  /*97d0*/  LDS R218, [R104+0x8180] ;  /* 0x0081800068da7984 */ /* 0x000f220000000800 */
[----:B0-----:R-:W-:-:S02]  /*97e0*/  FMNMX R221, R221, R209, !PT ;  /* 0x000000d1dddd7209 */ /* 0x001fc40007800000 */
[----:B-1----:R-:W-:Y:S02]  /*97f0*/  FMNMX R220, R220, R175, !PT ;  /* 0x000000afdcdc7209 */ /* 0x002fe40007800000 */
[----:B----4-:R-:W-:Y:S02]  /*9800*/  FMNMX R219, R219, R170, !PT ;  /* 0x000000aadbdb7209 */ /* 0x010fe40007800000 */
[----:B------:R-:W-:Y:S01]  /*9810*/  FMNMX R218, R218, R171, !PT ;  /* 0x000000abdada7209 */ /* 0x000fe20007800000 */
[--C-:B------:R-:W-:Y:S01]  /*9820*/  FFMA R8, R8, UR9, -R221.reuse ;  /* 0x0000000908087c23 */ /* 0x100fe200080008dd */
[----:B------:R-:W-:Y:S01]  /*9830*/  FFMA R9, R9, UR9, -R221 ;  /* 0x0000000909097c23 */ /* 0x000fe200080008dd */
[--C-:B------:R-:W-:Y:S01]  /*9840*/  FFMA R10, R10, UR9, -R220.reuse ;  /* 0x000000090a0a7c23 */ /* 0x100fe200080008dc */
[----:B------:R-:W-:Y:S01]  /*9850*/  FFMA R11, R11, UR9, -R220 ;  /* 0x000000090b0b7c23 */ /* 0x000fe200080008dc */
[--C-:B------:R-:W-:Y:S01]  /*9860*/  FFMA R4, R4, UR9, -R219.reuse ;  /* 0x0000000904047c23 */ /* 0x100fe200080008db */
[----:B------:R-:W-:Y:S01]  /*9870*/  FFMA R5, R5, UR9, -R219 ;  /* 0x0000000905057c23 */ /* 0x000fe200080008db */
[--C-:B------:R-:W-:Y:S01]  /*9880*/  FFMA R6, R6, UR9, -R218.reuse ;  /* 0x0000000906067c23 */ /* 0x100fe200080008da */
[----:B------:R-:W-:Y:S01]  /*9890*/  FFMA R7, R7, UR9, -R218 ;  /* 0x0000000907077c23 */ /* 0x000fe200080008da */
[----:B------:R-:W-:Y:S01]  /*98a0*/  FMUL R8, R8, 1.4426950216293334961 ;  /* 0x3fb8aa3b08087820 */ /* 0x000fe20000400000 */
[----:B------:R-:W-:Y:S01]  /*98b0*/  FMUL R9, R9, 1.4426950216293334961 ;  /* 0x3fb8aa3b09097820 */ /* 0x000fe20000400000 */
[----:B------:R-:W-:Y:S01]  /*98c0*/  FMUL R10, R10, 1.4426950216293334961 ;  /* 0x3fb8aa3b0a0a7820 */ /* 0x000fe20000400000 */
[----:B------:R-:W-:Y:S01]  /*98d0*/  FMUL R11, R11, 1.4426950216293334961 ;  /* 0x3fb8aa3b0b0b7820 */ /* 0x000fe20000400000 */
[----:B------:R-:W-:Y:S01]  /*98e0*/  FMUL R4, R4, 1.4426950216293334961 ;  /* 0x3fb8aa3b04047820 */ /* 0x000fe20000400000 */
[----:B------:R-:W-:Y:S01]  /*98f0*/  FMUL R5, R5, 1.4426950216293334961 ;  /* 0x3fb8aa3b05057820 */ /* 0x000fe20000400000 */
[----:B------:R-:W-:Y:S01]  /*9900*/  FMUL R6, R6, 1.4426950216293334961 ;  /* 0x3fb8aa3b06067820 */ /* 0x000fe20000400000 */
[----:B------:R-:W-:Y:S01]  /*9910*/  FMUL R7, R7, 1.4426950216293334961 ;  /* 0x3fb8aa3b07077820 */ /* 0x000fe20000400000 */
[----:B------:R-:W-:Y:S08]  /*9920*/  MUFU.EX2 R178, R8 ;  /* 0x0000000800b27308 */ /* 0x000ff00000000800 */
[----:B------:R-:W0:Y:S08]  /*9930*/  MUFU.EX2 R163, R9 ;  /* 0x0000000900a37308 */ /* 0x000e300000000800 */
[----:B------:R-:W-:Y:S08]  /*9940*/  MUFU.EX2 R172, R10 ;  /* 0x0000000a00ac7308 */ /* 0x000ff00000000800 */
[----:B------:R-:W1:Y:S08]  /*9950*/  MUFU.EX2 R179, R11 ;  /* 0x0000000b00b37308 */ /* 0x000e700000000800 */
[----:B------:R-:W-:Y:S08]  /*9960*/  MUFU.EX2 R168, R4 ;  /* 0x0000000400a87308 */ /* 0x000ff00000000800 */
[----:B------:R-:W4:Y:S08]  /*9970*/  MUFU.EX2 R173, R5 ;  /* 0x0000000500ad7308 */ /* 0x000f300000000800 */
[----:B------:R4:W-:Y:S08]  /*9980*/  MUFU.EX2 R174, R6 ;  /* 0x0000000600ae7308 */ /* 0x0009f00000000800 */
[----:B------:R-:W4:Y:S01]  /*9990*/  MUFU.EX2 R169, R7 ;  /* 0x0000000700a97308 */ /* 0x000f220000000800 */
[----:B0-----:R-:W-:Y:S01]  /*99a0*/  FADD R8, R178, R163 ;  /* 0x000000a3b2087221 */ /* 0x001fe20000000000 */
[----:B-1----:R-:W-:Y:S01]  /*99b0*/  FADD R9, R172, R179 ;  /* 0x000000b3ac097221 */ /* 0x002fe20000000000 */
[----:B----4-:R-:W-:-:S03]  /*99c0*/  FADD R6, R168, R173 ;  /* 0x000000ada8067221 */ /* 0x010fc60000000000 */
[----:B------:R-:W0:Y:S04]  /*99d0*/  SHFL.BFLY PT, R10, R8, 0x2, 0x1f ;  /* 0x0c401f00080a7f89 */ /* 0x000e2800000e0000 */
[----:B------:R-:W1:Y:S01]  /*99e0*/  SHFL.BFLY PT, R11, R9, 0x2, 0x1f ;  /* 0x0c401f00090b7f89 */ /* 0x000e6200000e0000 */
[----:B------:R-:W-:-:S03]  /*99f0*/  FADD R5, R174, R169 ;  /* 0x000000a9ae057221 */ /* 0x000fc60000000000 */
[----:B------:R-:W4:Y:S04]  /*9a00*/  SHFL.BFLY PT, R7, R6, 0x2, 0x1f ;  /* 0x0c401f0006077f89 */ /* 0x000f2800000e0000 */
[----:B------:R-:W4:Y:S01]  /*9a10*/  SHFL.BFLY PT, R4, R5, 0x2, 0x1f ;  /* 0x0c401f0005047f89 */ /* 0x000f2200000e0000 */
[----:B0-----:R-:W-:Y:S01]  /*9a20*/  FADD R10, R8, R10 ;  /* 0x0000000a080a7221 */ /* 0x001fe20000000000 */
[----:B-1----:R-:W-:Y:S01]  /*9a30*/  FADD R11, R9, R11 ;  /* 0x0000000b090b7221 */ /* 0x002fe20000000000 */
[----:B----4-:R-:W-:Y:S01]  /*9a40*/  FADD R7, R6, R7 ;  /* 0x0000000706077221 */ /* 0x010fe20000000000 */
[----:B------:R-:W-:-:S03]  /*9a50*/  FADD R4, R5, R4 ;  /* 0x0000000405047221 */ /* 0x000fc60000000000 */
[----:B------:R-:W0:Y:S04]  /*9a60*/  SHFL.BFLY PT, R6, R11, 0x1, 0x1f ;  /* 0x0c201f000b067f89 */ /* 0x000e2800000e0000 */
[----:B------:R-:W1:Y:S04]  /*9a70*/  SHFL.BFLY PT, R5, R10, 0x1, 0x1f ;  /* 0x0c201f000a057f89 */ /* 0x000e6800000e0000 */
[----:B------:R-:W4:Y:S04]  /*9a80*/  SHFL.BFLY PT, R8, R7, 0x1, 0x1f ;  /* 0x0c201f0007087f89 */ /* 0x000f2800000e0000 */
[----:B------:R-:W3:Y:S01]  /*9a90*/  SHFL.BFLY PT, R9, R4, 0x1, 0x1f ;  /* 0x0c201f0004097f89 */ /* 0x000ee200000e0000 */
[----:B0-----:R-:W-:Y:S01]  /*9aa0*/  FADD R6, R11, R6 ;  /* 0x000000060b067221 */ /* 0x001fe20000000000 */
[----:B------:R-:W-:Y:S01]  /*9ab0*/  BAR.SYNC.DEFER_BLOCKING 0x0 ;  /* 0x0000000000007b1d */ /* 0x000fe20000010000 */
[----:B-1----:R-:W-:Y:S01]  /*9ac0*/  FADD R5, R10, R5 ;  /* 0x000000050a057221 */ /* 0x002fe20000000000 */
[----:B----4-:R-:W-:Y:S01]  /*9ad0*/  FADD R8, R7, R8 ;  /* 0x0000000807087221 */ /* 0x010fe20000000000 */
[----:B---3--:R-:W-:-:S03]  /*9ae0*/  FADD R9, R4, R9 ;  /* 0x0000000904097221 */ /* 0x008fc60000000000 */
[----:B------:R-:W-:Y:S04]  /*9af0*/  @!P0 STS [R12+0x8000], R5 ;  /* 0x008000050c008388 */ /* 0x000fe80000000800 */
[----:B------:R-:W-:Y:S04]  /*9b00*/  @!P0 STS [R12+0x8080], R6 ;  /* 0x008080060c008388 */ /* 0x000fe80000000800 */
[----:B------:R-:W-:Y:S04]  /*9b10*/  @!P0 STS [R12+0x8100], R8 ;  /* 0x008100080c008388 */ /* 0x000fe80000000800 */
[----:B------:R-:W-:Y:S01]  /*9b20*/  @!P0 STS [R12+0x8180], R9 ;  /* 0x008180090c008388 */ /* 0x000fe20000000800 */
[----:B------:R-:W-:Y:S06]  /*9b30*/  BAR.SYNC.DEFER_BLOCKING 0x0 ;  /* 0x0000000000007b1d */ /* 0x000fec0000010000 */
[----:B------:R-:W0:Y:S04]  /*9b40*/  LDS R4, [R3+0x8000] ;  /* 0x0080000003047984 */ /* 0x000e280000000800 */
[----:B0-----:R-:W0:Y:S02]  /*9b50*/  SHFL.BFLY PT, R5, R4, 0x2, 0x1f ;  /* 0x0c401f0004057f89 */ /* 0x001e2400000e0000 */
[----:B0-----:R-:W-:-:S05]  /*9b60*/  FADD R5, R4, R5 ;  /* 0x0000000504057221 */ /* 0x001fca0000000000 */
[----:B------:R-:W0:Y:S02]  /*9b70*/  SHFL.BFLY PT, R6, R5, 0x1, 0x1f ;  /* 0x0c201f0005067f89 */ /* 0x000e2400000e0000 */
[----:B0-----:R-:W-:-:S05]  /*9b80*/  FADD R6, R5, R6 ;  /* 0x0000000605067221 */ /* 0x001fca0000000000 */
[----:B------:R0:W-:Y:S01]  /*9b90*/  @!P0 STS [R3+0x8000], R6 ;  /* 0x0080000603008388 */ /* 0x0001e20000000800 */
[----:B------:R-:W-:Y:S01]  /*9ba0*/  BAR.SYNC.DEFER_BLOCKING 0x0 ;  /* 0x0000000000007b1d */ /* 0x000fe20000010000 */
[----:B------:R-:W-:-:S04]  /*9bb0*/  IMAD.WIDE R8, R2, 0x2, R152 ;  /* 0x0000000202087825 */ /* 0x000fc800078e0298 */
[----:B------:R-:W-:-:S04]  /*9bc0*/  IMAD.WIDE R4, R2, 0x2, R158 ;  /* 0x0000000202047825 */ /* 0x000fc800078e029e */
[----:B------:R-:W-:-:S04]  /*9bd0*/  IMAD.WIDE R10, R2, 0x2, R156 ;  /* 0x00000002020a7825 */ /* 0x000fc800078e029c */
[C---:B0-----:R-:W-:Y:S01]  /*9be0*/  IMAD.WIDE R6, R2.reuse, 0x2, R146 ;  /* 0x0000000202067825 */ /* 0x041fe200078e0292 */
[----:B------:R0:W3:Y:S04]  /*9bf0*/  LDG.E.U16 R165, desc[UR10][R8.64] ;  /* 0x0000000a08a57981 */ /* 0x0000e8000c1e1500 */
[----:B------:R1:W4:Y:S01]  /*9c00*/  LDG.E.U16 R51, desc[UR10][R4.64] ;  /* 0x0000000a04337981 */ /* 0x000322000c1e1500 */
[----:B------:R-:W-:-:S03]  /*9c10*/  IMAD.WIDE R12, R2, 0x2, R106 ;  /* 0x00000002020c7825 */ /* 0x000fc600078e026a */
[----:B------:R2:W3:Y:S01]  /*9c20*/  LDG.E.U16 R164, desc[UR10][R10.64] ;  /* 0x0000000a0aa47981 */ /* 0x0004e2000c1e1500 */
[----:B0-----:R-:W-:-:S03]  /*9c30*/  IMAD.WIDE R8, R2, 0x2, R60 ;  /* 0x0000000202087825 */ /* 0x001fc600078e023c */
[----:B------:R0:W4:Y:S01]  /*9c40*/  LDG.E.U16 R151, desc[UR10][R6.64] ;  /* 0x0000000a06977981 */ /* 0x000122000c1e1500 */
[----:B-1----:R-:W-:-:S03]  /*9c50*/  IMAD.WIDE R4, R2, 0x2, R110 ;  /* 0x0000000202047825 */ /* 0x002fc600078e026e */
[----:B------:R1:W3:Y:S01]  /*9c60*/  LDG.E.U16 R147, desc[UR10][R8.64] ;  /* 0x0000000a08937981 */ /* 0x0002e2000c1e1500 */
[----:B--2---:R-:W-:-:S03]  /*9c70*/  IMAD.WIDE R10, R2, 0x2, R62 ;  /* 0x00000002020a7825 */ /* 0x004fc600078e023e */
[----:B------:R2:W3:Y:S01]  /*9c80*/  LDG.E.U16 R180, desc[UR10][R4.64] ;  /* 0x0000000a04b47981 */ /* 0x0004e2000c1e1500 */
[----:B0-----:R-:W-:-:S03]  /*9c90*/  IMAD.WIDE R6, R2, 0x2, R56 ;  /* 0x0000000202067825 */ /* 0x001fc600078e0238 */
[----:B------:R0:W3:Y:S01]  /*9ca0*/  LDG.E.U16 R146, desc[UR10][R12.64] ;  /* 0x0000000a0c927981 */ /* 0x0000e2000c1e1500 */
[----:B-1----:R-:W-:-:S03]  /*9cb0*/  IMAD.WIDE R8, R2, 0x2, R14 ;  /* 0x0000000202087825 */ /* 0x002fc600078e020e */
[----:B------:R-:W4:Y:S01]  /*9cc0*/  LDL.64 R14, [R1+0x358] ;  /* 0x00035800010e7983 */ /* 0x000f220000100a00 */
[----:B--2---:R-:W-:-:S03]  /*9cd0*/  IMAD.WIDE R4, R2, 0x2, R48 ;  /* 0x0000000202047825 */ /* 0x004fc600078e0230 */
[----:B------:R1:W2:Y:S01]  /*9ce0*/  LDG.E.U16 R181, desc[UR10][R10.64] ;  /* 0x0000000a0ab57981 */ /* 0x0002a2000c1e1500 */
[----:B0-----:R-:W-:-:S03]  /*9cf0*/  IMAD.WIDE R12, R2, 0x2, R28 ;  /* 0x00000002020c7825 */ /* 0x001fc600078e021c */
[----:B------:R0:W2:Y:S04]  /*9d00*/  LDG.E.U16 R166, desc[UR10][R6.64] ;  /* 0x0000000a06a67981 */ /* 0x0000a8000c1e1500 */
[----:B------:R0:W2:Y:S01]  /*9d10*/  LDG.E.U16 R156, desc[UR10][R4.64] ;  /* 0x0000000a049c7981 */ /* 0x0000a2000c1e1500 */
[----:B-1----:R-:W-:-:S03]  /*9d20*/  IMAD.WIDE R10, R2, 0x2, R26 ;  /* 0x00000002020a7825 */ /* 0x002fc600078e021a */
[----:B------:R-:W3:Y:S01]  /*9d30*/  LDL.64 R26, [R1+0x368] ;  /* 0x00036800011a7983 */ /* 0x000ee20000100a00 */
[----:B0-----:R-:W-:-:S03]  /*9d40*/  IMAD.WIDE R6, R2, 0x2, R24 ;  /* 0x0000000202067825 */ /* 0x001fc600078e0218 */
[----:B------:R-:W2:Y:S01]  /*9d50*/  LDL.64 R28, [R1+0x348] ;  /* 0x00034800011c7983 */ /* 0x000ea20000100a00 */
[----:B------:R-:W-:-:S03]  /*9d60*/  IMAD.WIDE R4, R2, 0x2, R18 ;  /* 0x0000000202047825 */ /* 0x000fc600078e0212 */
[----:B------:R-:W2:Y:S04]  /*9d70*/  LDL.64 R24, [R1+0x338] ;  /* 0x0003380001187983 */ /* 0x000ea80000100a00 */
[----:B------:R0:W2:Y:S04]  /*9d80*/  LDG.E.U16 R183, desc[UR10][R4.64] ;  /* 0x0000000a04b77981 */ /* 0x0000a8000c1e1500 */
        /* <DEDUP_REMOVED lines=13> */
[----:B------:R-:W2:Y:S01]  /*9e60*/  LDG.E.U16 R161, desc[UR10][R6.64] ;  /* 0x0000000a06a17981 */ /* 0x000ea2000c1e1500 */
[----:B0-----:R-:W-:-:S03]  /*9e70*/  IMAD.WIDE R12, R2, 0x2, R34 ;  /* 0x00000002020c7825 */ /* 0x001fc600078e0222 */
[----:B------:R-:W2:Y:S04]  /*9e80*/  LDL.64 R34, [R1+0x320] ;  /* 0x0003200001227983 */ /* 0x000ea80000100a00 */
[----:B------:R0:W2:Y:S04]  /*9e90*/  LDG.E.U16 R153, desc[UR10][R12.64] ;  /* 0x0000000a0c997981 */ /* 0x0000a8000c1e1500 */
[----:B------:R1:W2:Y:S04]  /*9ea0*/  LDG.E.U16 R158, desc[UR10][R8.64] ;  /* 0x0000000a089e7981 */ /* 0x0002a8000c1e1500 */
[----:B------:R-:W2:Y:S01]  /*9eb0*/  LDG.E.U16 R160, desc[UR10][R10.64] ;  /* 0x0000000a0aa07981 */ /* 0x000ea2000c1e1500 */
[----:B0-----:R-:W-:-:S03]  /*9ec0*/  IMAD.WIDE R12, R2, 0x2, R38 ;  /* 0x00000002020c7825 */ /* 0x001fc600078e0226 */
[----:B------:R0:W2:Y:S01]  /*9ed0*/  LDG.E.U16 R159, desc[UR10][R4.64] ;  /* 0x0000000a049f7981 */ /* 0x0000a2000c1e1500 */
[----:B-1----:R-:W-:-:S03]  /*9ee0*/  IMAD.WIDE R8, R2, 0x2, R36 ;  /* 0x0000000202087825 */ /* 0x002fc600078e0224 */
[----:B------:R2:W2:Y:S04]  /*9ef0*/  LDG.E.U16 R176, desc[UR10][R12.64] ;  /* 0x0000000a0cb07981 */ /* 0x0004a8000c1e1500 */
[----:B------:R1:W2:Y:S01]  /*9f00*/  LDG.E.U16 R177, desc[UR10][R8.64] ;  /* 0x0000000a08b17981 */ /* 0x0002a2000c1e1500 */
[----:B0-----:R-:W-:-:S03]  /*9f10*/  IMAD.WIDE R4, R2, 0x2, R32 ;  /* 0x0000000202047825 */ /* 0x001fc600078e0220 */
[----:B------:R-:W2:Y:S04]  /*9f20*/  LDL.64 R32, [R1+0x2f0] ;  /* 0x0002f00001207983 */ /* 0x000ea80000100a00 */
[----:B------:R-:W2:Y:S04]  /*9f30*/  LDG.E.U16 R162, desc[UR10][R4.64] ;  /* 0x0000000a04a27981 */ /* 0x000ea8000c1e1500 */
[----:B------:R-:W2:Y:S04]  /*9f40*/  LDL.64 R38, [R1+0x2c8] ;  /* 0x0002c80001267983 */ /* 0x000ea80000100a00 */
[----:B------:R-:W2:Y:S04]  /*9f50*/  LDL.64 R36, [R1+0x2b8] ;  /* 0x0002b80001247983 */ /* 0x000ea80000100a00 */
[----:B------:R-:W2:Y:S04]  /*9f60*/  LDG.E.U16 R58, desc[UR10][R58.64] ;  /* 0x0000000a3a3a7981 */ /* 0x000ea8000c1e1500 */
[----:B------:R-:W2:Y:S01]  /*9f70*/  LDL.64 R56, [R1+0x198] ;  /* 0x0001980001387983 */ /* 0x000ea20000100a00 */
[----:B------:R-:W-:-:S03]  /*9f80*/  FADD R3, -R221, R209 ;  /* 0x000000d1dd037221 */ /* 0x000fc60000000100 */
[----:B------:R-:W-:Y:S01]  /*9f90*/  LDS R215, [R104+0x8080] ;  /* 0x0080800068d77984 */ /* 0x000fe20000000800 */
[----:B----4-:R-:W-:-:S03]  /*9fa0*/  IMAD.WIDE R6, R2, 0x2, R14 ;  /* 0x0000000202067825 */ /* 0x010fc600078e020e */
[----:B------:R-:W4:Y:S04]  /*9fb0*/  LDL.64 R14, [R1+0x300] ;  /* 0x00030000010e7983 */ /* 0x000f280000100a00 */
[----:B------:R-:W4:Y:S01]  /*9fc0*/  LDG.E.U16 R155, desc[UR10][R6.64] ;  /* 0x0000000a069b7981 */ /* 0x000f22000c1e1500 */
[----:B---3--:R-:W-:-:S03]  /*9fd0*/  IMAD.WIDE R10, R2, 0x2, R26 ;  /* 0x00000002020a7825 */ /* 0x008fc600078e021a */
[----:B------:R-:W3:Y:S01]  /*9fe0*/  LDL.64 R26, [R1+0x308] ;  /* 0x00030800011a7983 */ /* 0x000ee20000100a00 */
[----:B--2---:R-:W-:-:S03]  /*9ff0*/  IMAD.WIDE R12, R2, 0x2, R28 ;  /* 0x00000002020c7825 */ /* 0x004fc600078e021c */
[----:B------:R-:W2:Y:S01]  /*a000*/  LDL.64 R28, [R1+0x2e8] ;  /* 0x0002e800011c7983 */ /* 0x000ea20000100a00 */
[----:B-1----:R-:W-:-:S03]  /*a010*/  IMAD.WIDE R8, R2, 0x2, R24 ;  /* 0x0000000202087825 */ /* 0x002fc600078e0218 */
[----:B------:R0:W3:Y:S04]  /*a020*/  LDG.E.U16 R154, desc[UR10][R10.64] ;  /* 0x0000000a0a9a7981 */ /* 0x0000e8000c1e1500 */
[----:B------:R1:W3:Y:S04]  /*a030*/  LDG.E.U16 R247, desc[UR10][R8.64] ;  /* 0x0000000a08f77981 */ /* 0x0002e8000c1e1500 */
[----:B------:R-:W3:Y:S01]  /*a040*/  LDG.E.U16 R251, desc[UR10][R12.64] ;  /* 0x0000000a0cfb7981 */ /* 0x000ee2000c1e1500 */
[----:B0-----:R-:W-:-:S03]  /*a050*/  IMAD.WIDE R10, R2, 0x2, R18 ;  /* 0x00000002020a7825 */ /* 0x001fc600078e0212 */
[----:B------:R-:W3:Y:S01]  /*a060*/  LDL.64 R18, [R1+0x2f8] ;  /* 0x0002f80001127983 */ /* 0x000ee20000100a00 */
[----:B-1----:R-:W-:-:S03]  /*a070*/  IMAD.WIDE R8, R2, 0x2, R16 ;  /* 0x0000000202087825 */ /* 0x002fc600078e0210 */
[----:B------:R-:W3:Y:S04]  /*a080*/  LDL.64 R16, [R1+0x2c0] ;  /* 0x0002c00001107983 */ /* 0x000ee80000100a00 */
[----:B------:R0:W3:Y:S04]  /*a090*/  LDG.E.U16 R249, desc[UR10][R10.64] ;  /* 0x0000000a0af97981 */ /* 0x0000e8000c1e1500 */
[----:B------:R-:W3:Y:S04]  /*a0a0*/  LDL.64 R24, [R1+0x2e0] ;  /* 0x0002e00001187983 */ /* 0x000ee80000100a00 */
[----:B------:R-:W3:Y:S01]  /*a0b0*/  LDG.E.U16 R237, desc[UR10][R8.64] ;  /* 0x0000000a08ed7981 */ /* 0x000ee2000c1e1500 */
[----:B------:R-:W-:-:S03]  /*a0c0*/  IMAD.WIDE R6, R2, 0x2, R22 ;  /* 0x0000000202067825 */ /* 0x000fc600078e0216 */
[----:B------:R-:W3:Y:S01]  /*a0d0*/  LDL.64 R22, [R1+0x2d8] ;  /* 0x0002d80001167983 */ /* 0x000ee20000100a00 */
[----:B0-----:R-:W-:-:S03]  /*a0e0*/  IMAD.WIDE R10, R2, 0x2, R30 ;  /* 0x00000002020a7825 */ /* 0x001fc600078e021e */
[----:B------:R-:W3:Y:S01]  /*a0f0*/  LDL.64 R30, [R1+0x2a0] ;  /* 0x0002a000011e7983 */ /* 0x000ee20000100a00 */
[----:B------:R-:W-:-:S03]  /*a100*/  IMAD.WIDE R4, R2, 0x2, R20 ;  /* 0x0000000202047825 */ /* 0x000fc600078e0214 */
[----:B------:R-:W3:Y:S04]  /*a110*/  LDL.64 R20, [R1+0x2d0] ;  /* 0x0002d00001147983 */ /* 0x000ee80000100a00 */
[----:B------:R-:W3:Y:S01]  /*a120*/  LDG.E.U16 R243, desc[UR10][R4.64] ;  /* 0x0000000a04f37981 */ /* 0x000ee2000c1e1500 */
[----:B------:R-:W-:-:S03]  /*a130*/  IMAD.WIDE R12, R2, 0x2, R34 ;  /* 0x00000002020c7825 */ /* 0x000fc600078e0222 */
[----:B------:R-:W3:Y:S04]  /*a140*/  LDL.64 R34, [R1+0x2b0] ;  /* 0x0002b00001227983 */ /* 0x000ee80000100a00 */
[----:B------:R0:W3:Y:S04]  /*a150*/  LDG.E.U16 R239, desc[UR10][R10.64] ;  /* 0x0000000a0aef7981 */ /* 0x0000e8000c1e1500 */
[----:B------:R3:W3:Y:S04]  /*a160*/  LDG.E.U16 R245, desc[UR10][R6.64] ;  /* 0x0000000a06f57981 */ /* 0x0006e8000c1e1500 */
[----:B------:R1:W3:Y:S01]  /*a170*/  LDG.E.U16 R241, desc[UR10][R12.64] ;  /* 0x0000000a0cf17981 */ /* 0x0002e2000c1e1500 */
[----:B0-----:R-:W-:-:S03]  /*a180*/  IMAD.WIDE R10, R2, 0x2, R32 ;  /* 0x00000002020a7825 */ /* 0x001fc600078e0220 */
[----:B------:R-:W3:Y:S04]  /*a190*/  LDL.64 R32, [R1+0x288] ;  /* 0x0002880001207983 */ /* 0x000ee80000100a00 */
[----:B------:R-:W3:Y:S01]  /*a1a0*/  LDG.E.U16 R229, desc[UR10][R10.64] ;  /* 0x0000000a0ae57981 */ /* 0x000ee2000c1e1500 */
[----:B----4-:R-:W-:-:S03]  /*a1b0*/  IMAD.WIDE R4, R2, 0x2, R14 ;  /* 0x0000000202047825 */ /* 0x010fc600078e020e */
[----:B------:R-:W4:Y:S04]  /*a1c0*/  LDL.64 R14, [R1+0x2a8] ;  /* 0x0002a800010e7983 */ /* 0x000f280000100a00 */
[----:B------:R-:W4:Y:S01]  /*a1d0*/  LDG.E.U16 R233, desc[UR10][R4.64] ;  /* 0x0000000a04e97981 */ /* 0x000f22000c1e1500 */
[----:B--2---:R-:W-:-:S03]  /*a1e0*/  IMAD.WIDE R8, R2, 0x2, R28 ;  /* 0x0000000202087825 */ /* 0x004fc600078e021c */
[----:B------:R-:W2:Y:S01]  /*a1f0*/  LDL.64 R28, [R1+0x280] ;  /* 0x00028000011c7983 */ /* 0x000ea20000100a00 */
[----:B---3--:R-:W-:-:S03]  /*a200*/  IMAD.WIDE R6, R2, 0x2, R26 ;  /* 0x0000000202067825 */ /* 0x008fc600078e021a */
[----:B------:R0:W3:Y:S04]  /*a210*/  LDG.E.U16 R227, desc[UR10][R8.64] ;  /* 0x0000000a08e37981 */ /* 0x0000e8000c1e1500 */
[----:B------:R-:W3:Y:S01]  /*a220*/  LDL.64 R26, [R1+0x298] ;  /* 0x00029800011a7983 */ /* 0x000ee20000100a00 */
[----:B-1----:R-:W-:-:S03]  /*a230*/  IMAD.WIDE R12, R2, 0x2, R18 ;  /* 0x00000002020c7825 */ /* 0x002fc600078e0212 */
[----:B------:R-:W3:Y:S01]  /*a240*/  LDG.E.U16 R235, desc[UR10][R6.64] ;  /* 0x0000000a06eb7981 */ /* 0x000ee2000c1e1500 */
[----:B0-----:R-:W-:-:S03]  /*a250*/  IMAD.WIDE R8, R2, 0x2, R16 ;  /* 0x0000000202087825 */ /* 0x001fc600078e0210 */
[----:B------:R-:W3:Y:S04]  /*a260*/  LDL.64 R18, [R1+0x290] ;  /* 0x0002900001127983 */ /* 0x000ee80000100a00 */
[----:B------:R0:W3:Y:S04]  /*a270*/  LDG.E.U16 R205, desc[UR10][R8.64] ;  /* 0x0000000a08cd7981 */ /* 0x0000e8000c1e1500 */
[----:B------:R1:W3:Y:S04]  /*a280*/  LDG.E.U16 R231, desc[UR10][R12.64] ;  /* 0x0000000a0ce77981 */ /* 0x0002e8000c1e1500 */
[----:B------:R-:W3:Y:S01]  /*a290*/  LDL.64 R16, [R1+0x260] ;  /* 0x0002600001107983 */ /* 0x000ee20000100a00 */
[----:B------:R-:W-:-:S03]  /*a2a0*/  IMAD.WIDE R4, R2, 0x2, R22 ;  /* 0x0000000202047825 */ /* 0x000fc600078e0216 */
[----:B------:R-:W3:Y:S01]  /*a2b0*/  LDL.64 R22, [R1+0x270] ;  /* 0x0002700001167983 */ /* 0x000ee20000100a00 */
[----:B0-----:R-:W-:-:S03]  /*a2c0*/  IMAD.WIDE R8, R2, 0x2, R30 ;  /* 0x0000000202087825 */ /* 0x001fc600078e021e */
[----:B------:R-:W3:Y:S01]  /*a2d0*/  LDL.64 R30, [R1+0x250] ;  /* 0x00025000011e7983 */ /* 0x000ee20000100a00 */
[----:B-1----:R-:W-:-:S03]  /*a2e0*/  IMAD.WIDE R12, R2, 0x2, R20 ;  /* 0x00000002020c7825 */ /* 0x002fc600078e0214 */
[----:B------:R0:W3:Y:S04]  /*a2f0*/  LDG.E.U16 R223, desc[UR10][R4.64] ;  /* 0x0000000a04df7981 */ /* 0x0000e8000c1e1500 */
[----:B------:R-:W3:Y:S01]  /*a300*/  LDL.64 R20, [R1+0x268] ;  /* 0x0002680001147983 */ /* 0x000ee20000100a00 */
[----:B------:R-:W-:-:S03]  /*a310*/  IMAD.WIDE R10, R2, 0x2, R38 ;  /* 0x00000002020a7825 */ /* 0x000fc600078e0226 */
[----:B------:R-:W3:Y:S01]  /*a320*/  LDL.64 R38, [R1+0x248] ;  /* 0x0002480001267983 */ /* 0x000ee20000100a00 */
[----:B0-----:R-:W-:-:S03]  /*a330*/  IMAD.WIDE R4, R2, 0x2, R34 ;  /* 0x0000000202047825 */ /* 0x001fc600078e0222 */
[----:B------:R-:W3:Y:S01]  /*a340*/  LDL.64 R34, [R1+0x230] ;  /* 0x0002300001227983 */ /* 0x000ee20000100a00 */
[----:B------:R-:W-:-:S03]  /*a350*/  IMAD.WIDE R6, R2, 0x2, R24 ;  /* 0x0000000202067825 */ /* 0x000fc600078e0218 */
[----:B------:R-:W3:Y:S04]  /*a360*/  LDL.64 R24, [R1+0x278] ;  /* 0x0002780001187983 */ /* 0x000ee80000100a00 */
[----:B------:R-:W3:Y:S04]  /*a370*/  LDG.E.U16 R207, desc[UR10][R10.64] ;  /* 0x0000000a0acf7981 */ /* 0x000ee8000c1e1500 */
[----:B------:R0:W3:Y:S04]  /*a380*/  LDG.E.U16 R201, desc[UR10][R4.64] ;  /* 0x0000000a04c97981 */ /* 0x0000e8000c1e1500 */
[----:B------:R1:W3:Y:S04]  /*a390*/  LDG.E.U16 R225, desc[UR10][R6.64] ;  /* 0x0000000a06e17981 */ /* 0x0002e8000c1e1500 */
[----:B------:R2:W3:Y:S01]  /*a3a0*/  LDG.E.U16 R217, desc[UR10][R12.64] ;  /* 0x0000000a0cd97981 */ /* 0x0004e2000c1e1500 */
[----:B0-----:R-:W-:-:S03]  /*a3b0*/  IMAD.WIDE R4, R2, 0x2, R32 ;  /* 0x0000000202047825 */ /* 0x001fc600078e0220 */
[----:B------:R-:W3:Y:S01]  /*a3c0*/  LDL.64 R32, [R1+0x228] ;  /* 0x0002280001207983 */ /* 0x000ee20000100a00 */
[----:B-1----:R-:W-:-:S03]  /*a3d0*/  IMAD.WIDE R6, R2, 0x2, R36 ;  /* 0x0000000202067825 */ /* 0x002fc600078e0224 */
[----:B------:R-:W3:Y:S04]  /*a3e0*/  LDL.64 R36, [R1+0x220] ;  /* 0x0002200001247983 */ /* 0x000ee80000100a00 */
[----:B------:R0:W3:Y:S04]  /*a3f0*/  LDG.E.U16 R203, desc[UR10][R6.64] ;  /* 0x0000000a06cb7981 */ /* 0x0000e8000c1e1500 */
[----:B------:R-:W3:Y:S04]  /*a400*/  LDG.E.U16 R61, desc[UR10][R4.64] ;  /* 0x0000000a043d7981 */ /* 0x000ee8000c1e1500 */
[----:B------:R-:W3:Y:S01]  /*a410*/  LDG.E.U16 R109, desc[UR10][R8.64] ;  /* 0x0000000a086d7981 */ /* 0x000ee2000c1e1500 */
[----:B----4-:R-:W-:-:S03]  /*a420*/  IMAD.WIDE R10, R2, 0x2, R14 ;  /* 0x00000002020a7825 */ /* 0x010fc600078e020e */
[----:B------:R-:W4:Y:S04]  /*a430*/  LDL.64 R14, [R1+0x258] ;  /* 0x00025800010e7983 */ /* 0x000f280000100a00 */
[----:B------:R-:W4:Y:S01]  /*a440*/  LDG.E.U16 R111, desc[UR10][R10.64] ;  /* 0x0000000a0a6f7981 */ /* 0x000f22000c1e1500 */
[----:B--2---:R-:W-:-:S03]  /*a450*/  IMAD.WIDE R12, R2, 0x2, R28 ;  /* 0x00000002020c7825 */ /* 0x004fc600078e021c */
[----:B------:R-:W2:Y:S04]  /*a460*/  LDL.64 R28, [R1+0x218] ;  /* 0x00021800011c7983 */ /* 0x000ea80000100a00 */
[----:B------:R-:W2:Y:S01]  /*a470*/  LDG.E.U16 R59, desc[UR10][R12.64] ;  /* 0x0000000a0c3b7981 */ /* 0x000ea2000c1e1500 */
[----:B---3--:R-:W-:-:S03]  /*a480*/  IMAD.WIDE R106, R2, 0x2, R26 ;  /* 0x00000002026a7825 */ /* 0x008fc600078e021a */
[----:B------:R-:W3:Y:S04]  /*a490*/  LDL.64 R26, [R1+0x240] ;  /* 0x00024000011a7983 */ /* 0x000ee80000100a00 */
[----:B------:R-:W2:Y:S01]  /*a4a0*/  LDG.E.U16 R106, desc[UR10][R106.64] ;  /* 0x0000000a6a6a7981 */ /* 0x000ea2000c1e1500 */
[----:B0-----:R-:W-:-:S03]  /*a4b0*/  IMAD.WIDE R6, R2, 0x2, R18 ;  /* 0x0000000202067825 */ /* 0x001fc600078e0212 */
[----:B------:R-:W2:Y:S04]  /*a4c0*/  LDL.64 R18, [R1+0x238] ;  /* 0x0002380001127983 */ /* 0x000ea80000100a00 */
[----:B------:R0:W2:Y:S02]  /*a4d0*/  LDG.E.U16 R63, desc[UR10][R6.64] ;  /* 0x0000000a063f7981 */ /* 0x0000a4000c1e1500 */
[C---:B0-----:R-:W-:Y:S02]  /*a4e0*/  IMAD.WIDE R6, R2.reuse, 0x2, R16 ;  /* 0x0000000202067825 */ /* 0x041fe400078e0210 */
[----:B------:R-:W2:Y:S02]  /*a4f0*/  LDL.64 R16, [R1+0x210] ;  /* 0x0002100001107983 */ /* 0x000ea40000100a00 */
[----:B------:R-:W-:-:S02]  /*a500*/  IMAD.WIDE R12, R2, 0x2, R30 ;  /* 0x00000002020c7825 */ /* 0x000fc400078e021e */
[----:B------:R-:W2:Y:S02]  /*a510*/  LDL.64 R30, [R1+0x200] ;  /* 0x00020000011e7983 */ /* 0x000ea40000100a00 */
[C---:B------:R-:W-:Y:S02]  /*a520*/  IMAD.WIDE R4, R2.reuse, 0x2, R20 ;  /* 0x0000000202047825 */ /* 0x040fe400078e0214 */
[----:B------:R0:W2:Y:S02]  /*a530*/  LDG.E.U16 R20, desc[UR10][R12.64] ;  /* 0x0000000a0c147981 */ /* 0x0000a4000c1e1500 */
[C---:B------:R-:W-:Y:S02]  /*a540*/  IMAD.WIDE R8, R2.reuse, 0x2, R22 ;  /* 0x0000000202087825 */ /* 0x040fe400078e0216 */
[----:B------:R-:W2:Y:S04]  /*a550*/  LDG.E.U16 R21, desc[UR10][R6.64] ;  /* 0x0000000a06157981 */ /* 0x000ea8000c1e1500 */
[----:B------:R-:W2:Y:S01]  /*a560*/  LDG.E.U16 R22, desc[UR10][R8.64] ;  /* 0x0000000a08167981 */ /* 0x000ea2000c1e1500 */
[----:B0-----:R-:W-:-:S03]  /*a570*/  IMAD.WIDE R12, R2, 0x2, R34 ;  /* 0x00000002020c7825 */ /* 0x001fc600078e0222 */
[----:B------:R-:W2:Y:S01]  /*a580*/  LDL.64 R34, [R1+0x1f0] ;  /* 0x0001f00001227983 */ /* 0x000ea20000100a00 */
[----:B------:R-:W-:-:S03]  /*a590*/  IMAD.WIDE R10, R2, 0x2, R24 ;  /* 0x00000002020a7825 */ /* 0x000fc600078e0218 */
[----:B------:R-:W2:Y:S04]  /*a5a0*/  LDG.E.U16 R4, desc[UR10][R4.64] ;  /* 0x0000000a04047981 */ /* 0x000ea8000c1e1500 */
[----:B------:R0:W2:Y:S02]  /*a5b0*/  LDG.E.U16 R23, desc[UR10][R10.64] ;  /* 0x0000000a0a177981 */ /* 0x0000a4000c1e1500 */
[C---:B0-----:R-:W-:Y:S02]  /*a5c0*/  IMAD.WIDE R10, R2.reuse, 0x2, R38 ;  /* 0x00000002020a7825 */ /* 0x041fe400078e0226 */
[----:B------:R-:W2:Y:S02]  /*a5d0*/  LDL.64 R38, [R1+0x1f8] ;  /* 0x0001f80001267983 */ /* 0x000ea40000100a00 */
[----:B----4-:R-:W-:-:S02]  /*a5e0*/  IMAD.WIDE R24, R2, 0x2, R14 ;  /* 0x0000000202187825 */ /* 0x010fc400078e020e */
[----:B------:R-:W4:Y:S04]  /*a5f0*/  LDL.64 R14, [R1+0x208] ;  /* 0x00020800010e7983 */ /* 0x000f280000100a00 */
[----:B------:R-:W4:Y:S04]  /*a600*/  LDG.E.U16 R24, desc[UR10][R24.64] ;  /* 0x0000000a18187981 */ /* 0x000f28000c1e1500 */
[----:B------:R0:W4:Y:S02]  /*a610*/  LDG.E.U16 R25, desc[UR10][R10.64] ;  /* 0x0000000a0a197981 */ /* 0x000124000c1e1500 */
[----:B0-----:R-:W-:-:S02]  /*a620*/  IMAD.WIDE R10, R2, 0x2, R32 ;  /* 0x00000002020a7825 */ /* 0x001fc400078e0220 */
[----:B------:R-:W4:Y:S02]  /*a630*/  LDL.64 R32, [R1+0x1e8] ;  /* 0x0001e80001207983 */ /* 0x000f240000100a00 */
[C---:B---3--:R-:W-:Y:S02]  /*a640*/  IMAD.WIDE R8, R2.reuse, 0x2, R26 ;  /* 0x0000000202087825 */ /* 0x048fe400078e021a */
[----:B------:R-:W3:Y:S02]  /*a650*/  LDG.E.U16 R26, desc[UR10][R10.64] ;  /* 0x0000000a0a1a7981 */ /* 0x000ee4000c1e1500 */
[C---:B--2---:R-:W-:Y:S02]  /*a660*/  IMAD.WIDE R6, R2.reuse, 0x2, R18 ;  /* 0x0000000202067825 */ /* 0x044fe400078e0212 */
[----:B------:R0:W2:Y:S04]  /*a670*/  LDG.E.U16 R19, desc[UR10][R8.64] ;  /* 0x0000000a08137981 */ /* 0x0000a8000c1e1500 */
[----:B------:R1:W3:Y:S04]  /*a680*/  LDG.E.U16 R27, desc[UR10][R6.64] ;  /* 0x0000000a061b7981 */ /* 0x0002e8000c1e1500 */
[----:B------:R1:W2:Y:S01]  /*a690*/  LDG.E.U16 R18, desc[UR10][R12.64] ;  /* 0x0000000a0c127981 */ /* 0x0002a2000c1e1500 */
[----:B0-----:R-:W-:-:S03]  /*a6a0*/  IMAD.WIDE R8, R2, 0x2, R36 ;  /* 0x0000000202087825 */ /* 0x001fc600078e0224 */
[----:B------:R-:W3:Y:S01]  /*a6b0*/  LDL.64 R36, [R1+0x1c0] ;  /* 0x0001c00001247983 */ /* 0x000ee20000100a00 */
[----:B-1----:R-:W-:-:S03]  /*a6c0*/  IMAD.WIDE R6, R2, 0x2, R16 ;  /* 0x0000000202067825 */ /* 0x002fc600078e0210 */
[----:B------:R0:W2:Y:S01]  /*a6d0*/  LDG.E.U16 R17, desc[UR10][R8.64] ;  /* 0x0000000a08117981 */ /* 0x0000a2000c1e1500 */
[----:B------:R-:W-:-:S03]  /*a6e0*/  IMAD.WIDE R12, R2, 0x2, R30 ;  /* 0x00000002020c7825 */ /* 0x000fc600078e021e */
[----:B------:R-:W2:Y:S04]  /*a6f0*/  LDG.E.U16 R16, desc[UR10][R6.64] ;  /* 0x0000000a06107981 */ /* 0x000ea8000c1e1500 */
[----:B------:R-:W2:Y:S01]  /*a700*/  LDL.64 R30, [R1+0x1d8] ;  /* 0x0001d800011e7983 */ /* 0x000ea20000100a00 */
[----:B0-----:R-:W-:-:S03]  /*a710*/  IMAD.WIDE R8, R2, 0x2, R34 ;  /* 0x0000000202087825 */ /* 0x001fc600078e0222 */
[----:B------:R-:W2:Y:S01]  /*a720*/  LDL.64 R34, [R1+0x1a0] ;  /* 0x0001a00001227983 */ /* 0x000ea20000100a00 */
[----:B------:R-:W-:-:S06]  /*a730*/  IMAD.WIDE R28, R2, 0x2, R28 ;  /* 0x00000002021c7825 */ /* 0x000fcc00078e021c */
[----:B------:R-:W2:Y:S01]  /*a740*/  LDG.E.U16 R28, desc[UR10][R28.64] ;  /* 0x0000000a1c1c7981 */ /* 0x000ea2000c1e1500 */
[----:B------:R-:W-:-:S03]  /*a750*/  IMAD.WIDE R10, R2, 0x2, R38 ;  /* 0x00000002020a7825 */ /* 0x000fc600078e0226 */
[----:B------:R-:W2:Y:S04]  /*a760*/  LDL.64 R38, [R1+0x1a8] ;  /* 0x0001a80001267983 */ /* 0x000ea80000100a00 */
[----:B------:R0:W2:Y:S02]  /*a770*/  LDG.E.U16 R49, desc[UR10][R10.64] ;  /* 0x0000000a0a317981 */ /* 0x0000a4000c1e1500 */
[----:B0-----:R-:W-:-:S04]  /*a780*/  IMAD.WIDE R10, R2, 0x2, R44 ;  /* 0x00000002020a7825 */ /* 0x001fc800078e022c */
[----:B----4-:R-:W-:-:S05]  /*a790*/  IMAD.WIDE R14, R2, 0x2, R14 ;  /* 0x00000002020e7825 */ /* 0x010fca00078e020e */
[----:B------:R-:W4:Y:S04]  /*a7a0*/  LDG.E.U16 R29, desc[UR10][R14.64] ;  /* 0x0000000a0e1d7981 */ /* 0x000f28000c1e1500 */
[----:B------:R0:W4:Y:S04]  /*a7b0*/  LDG.E.U16 R15, desc[UR10][R12.64] ;  /* 0x0000000a0c0f7981 */ /* 0x000128000c1e1500 */
[----:B------:R1:W4:Y:S01]  /*a7c0*/  LDG.E.U16 R14, desc[UR10][R8.64] ;  /* 0x0000000a080e7981 */ /* 0x000322000c1e1500 */
[----:B------:R-:W-:-:S03]  /*a7d0*/  IMAD.WIDE R6, R2, 0x2, R32 ;  /* 0x0000000202067825 */ /* 0x000fc600078e0220 */
[----:B------:R-:W4:Y:S01]  /*a7e0*/  LDL.64 R32, [R1+0x1b8] ;  /* 0x0001b80001207983 */ /* 0x000f220000100a00 */
[----:B0-----:R-:W-:-:S03]  /*a7f0*/  IMAD.WIDE R12, R2, 0x2, R46 ;  /* 0x00000002020c7825 */ /* 0x001fc600078e022e */
[----:B------:R3:W4:Y:S01]  /*a800*/  LDG.E.U16 R48, desc[UR10][R6.64] ;  /* 0x0000000a06307981 */ /* 0x000722000c1e1500 */
[----:B-1----:R-:W-:-:S03]  /*a810*/  IMAD.WIDE R8, R2, 0x2, R42 ;  /* 0x0000000202087825 */ /* 0x002fc600078e022a */
[----:B------:R-:W4:Y:S04]  /*a820*/  LDL.64 R42, [R1+0x190] ;  /* 0x00019000012a7983 */ /* 0x000f280000100a00 */
[----:B------:R-:W4:Y:S04]  /*a830*/  LDG.E.U16 R13, desc[UR10][R12.64] ;  /* 0x0000000a0c0d7981 */ /* 0x000f28000c1e1500 */
[----:B------:R-:W4:Y:S04]  /*a840*/  LDG.E.U16 R46, desc[UR10][R8.64] ;  /* 0x0000000a082e7981 */ /* 0x000f28000c1e1500 */
[----:B------:R-:W4:Y:S01]  /*a850*/  LDG.E.U16 R12, desc[UR10][R10.64] ;  /* 0x0000000a0a0c7981 */ /* 0x000f22000c1e1500 */
[----:B---3--:R-:W-:-:S03]  /*a860*/  IMAD.WIDE R6, R2, 0x2, R36 ;  /* 0x0000000202067825 */ /* 0x008fc600078e0224 */
[----:B------:R-:W3:Y:S04]  /*a870*/  LDL.64 R36, [R1+0x188] ;  /* 0x0001880001247983 */ /* 0x000ee80000100a00 */
[----:B------:R0:W3:Y:S01]  /*a880*/  LDG.E.U16 R11, desc[UR10][R6.64] ;  /* 0x0000000a060b7981 */ /* 0x0000e2000c1e1500 */
[----:B--2---:R-:W-:-:S05]  /*a890*/  IMAD.WIDE R30, R2, 0x2, R30 ;  /* 0x00000002021e7825 */ /* 0x004fca00078e021e */
[----:B------:R1:W2:Y:S01]  /*a8a0*/  LDG.E.U16 R47, desc[UR10][R30.64] ;  /* 0x0000000a1e2f7981 */ /* 0x0002a2000c1e1500 */
[----:B0-----:R-:W-:-:S03]  /*a8b0*/  IMAD.WIDE R6, R2, 0x2, R34 ;  /* 0x0000000202067825 */ /* 0x001fc600078e0222 */
[----:B------:R-:W2:Y:S01]  /*a8c0*/  LDL.64 R34, [R1+0x168] ;  /* 0x0001680001227983 */ /* 0x000ea20000100a00 */
[----:B-1----:R-:W-:-:S03]  /*a8d0*/  IMAD.WIDE R30, R2, 0x2, R40 ;  /* 0x00000002021e7825 */ /* 0x002fc600078e0228 */
[----:B------:R-:W2:Y:S04]  /*a8e0*/  LDL.64 R40, [R1+0x170] ;  /* 0x0001700001287983 */ /* 0x000ea80000100a00 */
[----:B------:R0:W2:Y:S01]  /*a8f0*/  LDG.E.U16 R10, desc[UR10][R30.64] ;  /* 0x0000000a1e0a7981 */ /* 0x0000a2000c1e1500 */
[----:B------:R-:W-:-:S03]  /*a900*/  IMAD.WIDE R8, R2, 0x2, R38 ;  /* 0x0000000202087825 */ /* 0x000fc600078e0226 */
[----:B------:R-:W2:Y:S04]  /*a910*/  LDL.64 R38, [R1+0x158] ;  /* 0x0001580001267983 */ /* 0x000ea80000100a00 */
[----:B------:R-:W2:Y:S04]  /*a920*/  LDG.E.U16 R44, desc[UR10][R8.64] ;  /* 0x0000000a082c7981 */ /* 0x000ea8000c1e1500 */
[----:B------:R-:W2:Y:S01]  /*a930*/  LDG.E.U16 R9, desc[UR10][R6.64] ;  /* 0x0000000a06097981 */ /* 0x000ea2000c1e1500 */
[----:B----4-:R-:W-:-:S05]  /*a940*/  IMAD.WIDE R32, R2, 0x2, R32 ;  /* 0x0000000202207825 */ /* 0x010fca00078e0220 */
[----:B------:R1:W4:Y:S01]  /*a950*/  LDG.E.U16 R45, desc[UR10][R32.64] ;  /* 0x0000000a202d7981 */ /* 0x000322000c1e1500 */
[----:B0-----:R-:W-:-:S05]  /*a960*/  IMAD.WIDE R30, R2, 0x2, R42 ;  /* 0x00000002021e7825 */ /* 0x001fca00078e022a */
[----:B------:R0:W4:Y:S01]  /*a970*/  LDG.E.U16 R8, desc[UR10][R30.64] ;  /* 0x0000000a1e087981 */ /* 0x000122000c1e1500 */
[----:B-1----:R-:W-:-:S03]  /*a980*/  IMAD.WIDE R32, R2, 0x2, R56 ;  /* 0x0000000202207825 */ /* 0x002fc600078e0238 */
[----:B------:R-:W4:Y:S04]  /*a990*/  LDL.64 R56, [R1+0x138] ;  /* 0x0001380001387983 */ /* 0x000f280000100a00 */
[----:B------:R-:W4:Y:S04]  /*a9a0*/  LDG.E.U16 R43, desc[UR10][R32.64] ;  /* 0x0000000a202b7981 */ /* 0x000f28000c1e1500 */
[----:B------:R-:W4:Y:S01]  /*a9b0*/  LDL.64 R32, [R1+0x180] ;  /* 0x0001800001207983 */ /* 0x000f220000100a00 */
[----:B---3--:R-:W-:-:S03]  /*a9c0*/  IMAD.WIDE R6, R2, 0x2, R36 ;  /* 0x0000000202067825 */ /* 0x008fc600078e0224 */
[----:B------:R-:W3:Y:S04]  /*a9d0*/  LDL.64 R36, [R1+0x128] ;  /* 0x0001280001247983 */ /* 0x000ee80000100a00 */
[----:B------:R4:W3:Y:S01]  /*a9e0*/  LDG.E.U16 R42, desc[UR10][R6.64] ;  /* 0x0000000a062a7981 */ /* 0x0008e2000c1e1500 */
[----:B--2---:R-:W-:-:S04]  /*a9f0*/  IMAD.WIDE R34, R2, 0x2, R34 ;  /* 0x0000000202227825 */ /* 0x004fc800078e0222 */
[C---:B0-----:R-:W-:Y:S02]  /*aa00*/  IMAD.WIDE R30, R2.reuse, 0x2, R40 ;  /* 0x00000002021e7825 */ /* 0x041fe400078e0228 */
[----:B------:R-:W2:Y:S04]  /*aa10*/  LDG.E.U16 R40, desc[UR10][R34.64] ;  /* 0x0000000a22287981 */ /* 0x000ea8000c1e1500 */
[----:B------:R-:W3:Y:S01]  /*aa20*/  LDL.64 R34, [R1+0x148] ;  /* 0x0001480001227983 */ /* 0x000ee20000100a00 */
[----:B----4-:R-:W-:-:S04]  /*aa30*/  IMAD.WIDE R6, R2, 0x2, R32 ;  /* 0x0000000202067825 */ /* 0x010fc800078e0220 */
[C---:B------:R-:W-:Y:S02]  /*aa40*/  IMAD.WIDE R32, R2.reuse, 0x2, R54 ;  /* 0x0000000202207825 */ /* 0x040fe400078e0236 */
[----:B------:R-:W4:Y:S04]  /*aa50*/  LDG.E.U16 R7, desc[UR10][R6.64] ;  /* 0x0000000a06077981 */ /* 0x000f28000c1e1500 */
[----:B------:R0:W2:Y:S04]  /*aa60*/  LDG.E.U16 R41, desc[UR10][R32.64] ;  /* 0x0000000a20297981 */ /* 0x0000a8000c1e1500 */
[----:B------:R-:W4:Y:S04]  /*aa70*/  LDL.64 R54, [R1+0xe8] ;  /* 0x0000e80001367983 */ /* 0x000f280000100a00 */
[----:B------:R1:W2:Y:S01]  /*aa80*/  LDG.E.U16 R6, desc[UR10][R30.64] ;  /* 0x0000000a1e067981 */ /* 0x0002a2000c1e1500 */
[----:B0-----:R-:W-:-:S03]  /*aa90*/  IMAD.WIDE R32, R2, 0x2, R52 ;  /* 0x0000000202207825 */ /* 0x001fc600078e0234 */
[----:B------:R-:W2:Y:S04]  /*aaa0*/  LDL.64 R52, [R1+0xc8] ;  /* 0x0000c80001347983 */ /* 0x000ea80000100a00 */
[----:B------:R0:W2:Y:S01]  /*aab0*/  LDG.E.U16 R5, desc[UR10][R32.64] ;  /* 0x0000000a20057981 */ /* 0x0000a2000c1e1500 */
[----:B-1----:R-:W-:-:S05]  /*aac0*/  IMAD.WIDE R30, R2, 0x2, R38 ;  /* 0x00000002021e7825 */ /* 0x002fca00078e0226 */
[----:B------:R1:W2:Y:S01]  /*aad0*/  LDG.E.U16 R39, desc[UR10][R30.64] ;  /* 0x0000000a1e277981 */ /* 0x0002a2000c1e1500 */
[----:B0-----:R-:W-:-:S03]  /*aae0*/  IMAD.WIDE R32, R2, 0x2, R56 ;  /* 0x0000000202207825 */ /* 0x001fc600078e0238 */
[----:B------:R-:W2:Y:S01]  /*aaf0*/  LDL.64 R56, [R1+0xb8] ;  /* 0x0000b80001387983 */ /* 0x000ea20000100a00 */
[----:B---3--:R-:W-:-:S04]  /*ab00*/  IMAD.WIDE R34, R2, 0x2, R34 ;  /* 0x0000000202227825 */ /* 0x008fc800078e0222 */
[C---:B-1----:R-:W-:Y:S01]  /*ab10*/  IMAD.WIDE R30, R2.reuse, 0x2, R36 ;  /* 0x00000002021e7825 */ /* 0x042fe200078e0224 */
[----:B------:R0:W3:Y:S04]  /*ab20*/  LDG.E.U16 R38, desc[UR10][R34.64] ;  /* 0x0000000a22267981 */ /* 0x0000e8000c1e1500 */
[----:B------:R1:W3:Y:S04]  /*ab30*/  LDG.E.U16 R37, desc[UR10][R32.64] ;  /* 0x0000000a20257981 */ /* 0x0002e8000c1e1500 */
[----:B------:R1:W3:Y:S04]  /*ab40*/  LDG.E.U16 R36, desc[UR10][R30.64] ;  /* 0x0000000a1e247981 */ /* 0x0002e8000c1e1500 */
[----:B------:R-:W0:Y:S04]  /*ab50*/  LDL.64 R34, [R1+0x118] ;  /* 0x0001180001227983 */ /* 0x000e280000100a00 */
[----:B------:R-:W1:Y:S04]  /*ab60*/  LDL.64 R32, [R1+0x108] ;  /* 0x0001080001207983 */ /* 0x000e680000100a00 */
[----:B------:R-:W4:Y:S01]  /*ab70*/  LDL.64 R30, [R1+0xf8] ;  /* 0x0000f800011e7983 */ /* 0x000f220000100a00 */
[----:B0-----:R-:W-:-:S04]  /*ab80*/  IMAD.WIDE R34, R2, 0x2, R34 ;  /* 0x0000000202227825 */ /* 0x001fc800078e0222 */
[C---:B-1----:R-:W-:Y:S02]  /*ab90*/  IMAD.WIDE R32, R2.reuse, 0x2, R32 ;  /* 0x0000000202207825 */ /* 0x042fe400078e0220 */
[----:B------:R-:W3:Y:S02]  /*aba0*/  LDG.E.U16 R35, desc[UR10][R34.64] ;  /* 0x0000000a22237981 */ /* 0x000ee4000c1e1500 */
[C---:B----4-:R-:W-:Y:S02]  /*abb0*/  IMAD.WIDE R30, R2.reuse, 0x2, R30 ;  /* 0x00000002021e7825 */ /* 0x050fe400078e021e */
[----:B------:R-:W4:Y:S04]  /*abc0*/  LDG.E.U16 R34, desc[UR10][R32.64] ;  /* 0x0000000a20227981 */ /* 0x000f28000c1e1500 */
[----:B------:R0:W4:Y:S04]  /*abd0*/  LDG.E.U16 R33, desc[UR10][R30.64] ;  /* 0x0000000a1e217981 */ /* 0x000128000c1e1500 */
[----:B------:R-:W0:Y:S01]  /*abe0*/  LDL.64 R30, [R1+0xd8] ;  /* 0x0000d800011e7983 */ /* 0x000e220000100a00 */
[----:B------:R-:W-:-:S05]  /*abf0*/  IMAD.WIDE R54, R2, 0x2, R54 ;  /* 0x0000000202367825 */ /* 0x000fca00078e0236 */
[----:B------:R1:W4:Y:S04]  /*ac00*/  LDG.E.U16 R32, desc[UR10][R54.64] ;  /* 0x0000000a36207981 */ /* 0x000328000c1e1500 */
[----:B------:R-:W1:Y:S01]  /*ac10*/  LDL.64 R54, [R1+0x98] ;  /* 0x0000980001367983 */ /* 0x000e620000100a00 */
[----:B--2---:R-:W-:-:S04]  /*ac20*/  IMAD.WIDE R52, R2, 0x2, R52 ;  /* 0x0000000202347825 */ /* 0x004fc800078e0234 */
[----:B0-----:R-:W-:-:S06]  /*ac30*/  IMAD.WIDE R30, R2, 0x2, R30 ;  /* 0x00000002021e7825 */ /* 0x001fcc00078e021e */
[----:B------:R-:W2:Y:S04]  /*ac40*/  LDG.E.U16 R31, desc[UR10][R30.64] ;  /* 0x0000000a1e1f7981 */ /* 0x000ea8000c1e1500 */
[----:B------:R0:W2:Y:S04]  /*ac50*/  LDG.E.U16 R30, desc[UR10][R52.64] ;  /* 0x0000000a341e7981 */ /* 0x0000a8000c1e1500 */
[----:B------:R-:W0:Y:S01]  /*ac60*/  LDL.64 R52, [R1+0xa8] ;  /* 0x0000a80001347983 */ /* 0x000e220000100a00 */
[----:B-1----:R-:W-:-:S05]  /*ac70*/  IMAD.WIDE R54, R2, 0x2, R54 ;  /* 0x0000000202367825 */ /* 0x002fca00078e0236 */
[----:B------:R1:W2:Y:S04]  /*ac80*/  LDG.E.U16 R62, desc[UR10][R54.64] ;  /* 0x0000000a363e7981 */ /* 0x0002a8000c1e1500 */
[----:B------:R-:W1:Y:S01]  /*ac90*/  LDL.64 R54, [R1+0x78] ;  /* 0x0000780001367983 */ /* 0x000e620000100a00 */
[----:B------:R-:W-:-:S05]  /*aca0*/  IMAD.WIDE R56, R2, 0x2, R56 ;  /* 0x0000000202387825 */ /* 0x000fca00078e0238 */
[----:B------:R3:W2:Y:S04]  /*acb0*/  LDG.E.U16 R50, desc[UR10][R56.64] ;  /* 0x0000000a38327981 */ /* 0x0006a8000c1e1500 */
[----:B------:R-:W3:Y:S01]  /*acc0*/  LDL.64 R56, [R1+0x68] ;  /* 0x0000680001387983 */ /* 0x000ee20000100a00 */
[----:B0-----:R-:W-:-:S05]  /*acd0*/  IMAD.WIDE R52, R2, 0x2, R52 ;  /* 0x0000000202347825 */ /* 0x001fca00078e0234 */
[----:B------:R0:W2:Y:S04]  /*ace0*/  LDG.E.U16 R60, desc[UR10][R52.64] ;  /* 0x0000000a343c7981 */ /* 0x0000a8000c1e1500 */
[----:B------:R-:W0:Y:S01]  /*acf0*/  LDL.64 R52, [R1+0x88] ;  /* 0x0000880001347983 */ /* 0x000e220000100a00 */
[----:B-1----:R-:W-:-:S05]  /*ad00*/  IMAD.WIDE R54, R2, 0x2, R54 ;  /* 0x0000000202367825 */ /* 0x002fca00078e0236 */
[----:B------:R1:W2:Y:S04]  /*ad10*/  LDG.E.U16 R107, desc[UR10][R54.64] ;  /* 0x0000000a366b7981 */ /* 0x0002a8000c1e1500 */
[----:B------:R-:W1:Y:S01]  /*ad20*/  LDL.64 R54, [R1+0x48] ;  /* 0x0000480001367983 */ /* 0x000e620000100a00 */
[----:B---3--:R-:W-:-:S05]  /*ad30*/  IMAD.WIDE R56, R2, 0x2, R56 ;  /* 0x0000000202387825 */ /* 0x008fca00078e0238 */
        /* <DEDUP_REMOVED lines=59> */
[----:B-1----:R-:W-:-:S03]  /*b0f0*/  IMAD.WIDE R54, R2, 0x2, R54 ;  /* 0x0000000202367825 */ /* 0x002fc600078e0236 */
[----:B------:R-:W4:Y:S04]  /*b100*/  LDL.LU R208, [R1+0x1c] ;  /* 0x00001c0001d07983 */ /* 0x000f280000300800 */
[----:B------:R1:W2:Y:S04]  /*b110*/  LDG.E.U16 R250, desc[UR10][R54.64] ;  /* 0x0000000a36fa7981 */ /* 0x0002a8000c1e1500 */
[----:B------:R-:W1:Y:S01]  /*b120*/  LDL.64 R54, [R1+0x30] ;  /* 0x0000300001367983 */ /* 0x000e620000100a00 */
[----:B---3--:R-:W-:-:S05]  /*b130*/  IMAD.WIDE R56, R2, 0x2, R56 ;  /* 0x0000000202387825 */ /* 0x008fca00078e0238 */
[----:B------:R-:W3:Y:S04]  /*b140*/  LDG.E.U16 R252, desc[UR10][R56.64] ;  /* 0x0000000a38fc7981 */ /* 0x000ee8000c1e1500 */
[----:B------:R-:W4:Y:S01]  /*b150*/  LDL.64 R56, [R1+0x20] ;  /* 0x0000200001387983 */ /* 0x000f220000100a00 */
[----:B0-----:R-:W-:-:S05]  /*b160*/  IMAD.WIDE R52, R2, 0x2, R52 ;  /* 0x0000000202347825 */ /* 0x001fca00078e0234 */
[----:B------:R-:W3:Y:S04]  /*b170*/  LDG.E.U16 R248, desc[UR10][R52.64] ;  /* 0x0000000a34f87981 */ /* 0x000ee8000c1e1500 */
[----:B------:R-:W2:Y:S01]  /*b180*/  LDL.64 R52, [R1+0x40] ;  /* 0x0000400001347983 */ /* 0x000ea20000100a00 */
[----:B-1----:R-:W-:-:S06]  /*b190*/  IMAD.WIDE R54, R2, 0x2, R54 ;  /* 0x0000000202367825 */ /* 0x002fcc00078e0236 */
[----:B------:R0:W3:Y:S04]  /*b1a0*/  LDG.E.U16 R54, desc[UR10][R54.64] ;  /* 0x0000000a36367981 */ /* 0x0000e8000c1e1500 */
[----:B0-----:R-:W0:Y:S01]  /*b1b0*/  LDS R55, [R104+0x8000] ;  /* 0x0080000068377984 */ /* 0x001e220000000800 */
[----:B------:R-:W-:Y:S01]  /*b1c0*/  FMUL R3, R3, 1.4426950216293334961 ;  /* 0x3fb8aa3b03037820 */ /* 0x000fe20000400000 */
[----:B----4-:R-:W-:-:S05]  /*b1d0*/  IMAD.WIDE R56, R2, 0x2, R56 ;  /* 0x0000000202387825 */ /* 0x010fca00078e0238 */
[----:B------:R-:W0:Y:S01]  /*b1e0*/  MUFU.EX2 R3, R3 ;  /* 0x0000000300037308 */ /* 0x000e220000000800 */
[----:B------:R-:W4:Y:S01]  /*b1f0*/  LDG.E.U16 R56, desc[UR10][R56.64] ;  /* 0x0000000a38387981 */ /* 0x000f22000c1e1500 */
[----:B------:R-:W-:Y:S01]  /*b200*/  LOP3.LUT R209, R108, 0x3f, RZ, 0xc0, !PT ;  /* 0x0000003f6cd17812 */ /* 0x000fe200078ec0ff */
[----:B0-----:R-:W-:-:S05]  /*b210*/  FFMA R208, R3, R208, R55 ;  /* 0x000000d003d07223 */ /* 0x001fca0000000037 */
[----:B------:R-:W-:Y:S04]  /*b220*/  STL [R1+0x1c], R208 ;  /* 0x00001cd001007387 */ /* 0x000fe80000100800 */
[----:B------:R-:W-:Y:S01]  /*b230*/  LDS R208, [R104+0x8100] ;  /* 0x0081000068d07984 */ /* 0x000fe20000000800 */
[----:B--2---:R-:W-:-:S06]  /*b240*/  IMAD.WIDE R52, R2, 0x2, R52 ;  /* 0x0000000202347825 */ /* 0x004fcc00078e0234 */
[----:B------:R0:W2:Y:S02]  /*b250*/  LDG.E.U16 R52, desc[UR10][R52.64] ;  /* 0x0000000a34347981 */ /* 0x0000a4000c1e1500 */
[----:B0-----:R-:W-:Y:S01]  /*b260*/  SHF.R.S32.HI R53, RZ, 0x6, R108 ;  /* 0x00000006ff357819 */ /* 0x001fe2000001146c */
[----:B------:R-:W-:Y:S02]  /*b270*/  IMAD.SHL.U32 R108, R209, 0x2, RZ ;  /* 0x00000002d16c7824 */ /* 0x000fe400078e00ff */
[----:B------:R-:W-:Y:S01]  /*b280*/  LDS R209, [R104+0x8180] ;  /* 0x0081800068d17984 */ /* 0x000fe20000000800 */
[----:B------:R-:W-:-:S04]  /*b290*/  SGXT R53, R53, 0x1 ;  /* 0x000000013535781a */ /* 0x000fc80000000200 */
[----:B------:R-:W-:Y:S01]  /*b2a0*/  LOP3.LUT R53, R108, 0x90, R53, 0x78, !PT ;  /* 0x000000906c357812 */ /* 0x000fe200078e7835 */
[----:B------:R-:W-:Y:S06]  /*b2b0*/  BAR.SYNC.DEFER_BLOCKING 0x0 ;  /* 0x0000000000007b1d */ /* 0x000fec0000010000 */
[----:B------:R0:W-:Y:S04]  /*b2c0*/  STS.U16 [R53+UR6+0x8400], R151 ;  /* 0x0084009735007988 */ /* 0x0001e80008000406 */
[----:B------:R1:W-:Y:S04]  /*b2d0*/  STS.U16 [R53+UR6+0x8600], R146 ;  /* 0x0086009235007988 */ /* 0x0003e80008000406 */
[----:B------:R3:W-:Y:S04]  /*b2e0*/  STS.U16 [R53+UR6+0x8800], R147 ;  /* 0x0088009335007988 */ /* 0x0007e80008000406 */
[----:B0-----:R-:W4:Y:S04]  /*b2f0*/  LDL.LU R151, [R1+0x820] ;  /* 0x0008200001977983 */ /* 0x001f280000300800 */
[----:B-1----:R-:W4:Y:S04]  /*b300*/  LDL.LU R146, [R1+0x81c] ;  /* 0x00081c0001927983 */ /* 0x002f280000300800 */
[----:B---3--:R-:W3:Y:S04]  /*b310*/  LDL.LU R147, [R1+0x818] ;  /* 0x0008180001937983 */ /* 0x008ee80000300800 */
[----:B------:R0:W-:Y:S04]  /*b320*/  STS.U16 [R53+UR6+0x8a00], R156 ;  /* 0x008a009c35007988 */ /* 0x0001e80008000406 */
[----:B------:R1:W-:Y:S04]  /*b330*/  STS.U16 [R53+UR6+0x8c00], R157 ;  /* 0x008c009d35007988 */ /* 0x0003e80008000406 */
[----:B------:R1:W-:Y:S04]  /*b340*/  STS.U16 [R53+UR6+0x8e00], R152 ;  /* 0x008e009835007988 */ /* 0x0003e80008000406 */
[----:B0-----:R-:W3:Y:S04]  /*b350*/  LDL.LU R156, [R1+0x814] ;  /* 0x00081400019c7983 */ /* 0x001ee80000300800 */
[----:B-1----:R-:W3:Y:S04]  /*b360*/  LDL.LU R157, [R1+0x810] ;  /* 0x00081000019d7983 */ /* 0x002ee80000300800 */
[----:B------:R0:W-:Y:S04]  /*b370*/  STS.U16 [R53+UR6+0xb400], R23 ;  /* 0x00b4001735007988 */ /* 0x0001e80008000406 */
[----:B------:R-:W3:Y:S04]  /*b380*/  LDL.LU R152, [R1+0x80c] ;  /* 0x00080c0001987983 */ /* 0x000ee80000300800 */
[----:B------:R1:W-:Y:S01]  /*b390*/  STS.U16 [R53+UR6+0x9000], R153 ;  /* 0x0090009935007988 */ /* 0x0003e20008000406 */
[----:B0-----:R-:W-:-:S03]  /*b3a0*/  LOP3.LUT R23, R53, 0x20, RZ, 0x3c, !PT ;  /* 0x0000002035177812 */ /* 0x001fc600078e3cff */
[----:B------:R0:W-:Y:S04]  /*b3b0*/  STS.U16 [R53+UR6+0x9200], R158 ;  /* 0x0092009e35007988 */ /* 0x0001e80008000406 */
[----:B------:R0:W-:Y:S04]  /*b3c0*/  STS.U16 [R53+UR6+0x9400], R159 ;  /* 0x0094009f35007988 */ /* 0x0001e80008000406 */
[----:B-1----:R-:W3:Y:S04]  /*b3d0*/  LDL.LU R153, [R1+0x808] ;  /* 0x0008080001997983 */ /* 0x002ee80000300800 */
[----:B0-----:R-:W3:Y:S04]  /*b3e0*/  LDL.LU R158, [R1+0x804] ;  /* 0x00080400019e7983 */ /* 0x001ee80000300800 */
[----:B------:R-:W3:Y:S04]  /*b3f0*/  LDL.LU R159, [R1+0x800] ;  /* 0x00080000019f7983 */ /* 0x000ee80000300800 */
[----:B------:R0:W-:Y:S04]  /*b400*/  STS.U16 [R53+UR6+0x9600], R154 ;  /* 0x0096009a35007988 */ /* 0x0001e80008000406 */
[----:B------:R-:W-:Y:S04]  /*b410*/  STS.U16 [R53+UR6+0x8000], R51 ;  /* 0x0080003335007988 */ /* 0x000fe80008000406 */
[----:B------:R-:W-:Y:S04]  /*b420*/  STS.U16 [R53+UR6+0x8200], R58 ;  /* 0x0082003a35007988 */ /* 0x000fe80008000406 */
[----:B0-----:R-:W3:Y:S04]  /*b430*/  LDL.LU R154, [R1+0x7fc] ;  /* 0x0007fc00019a7983 */ /* 0x001ee80000300800 */
        /* <DEDUP_REMOVED lines=51> */
[----:B0-----:R-:W3:Y:S04]  /*b770*/  LDL.LU R155, [R1+0x7f8] ;  /* 0x0007f800019b7983 */ /* 0x001ee80000300800 */
[----:B------:R0:W-:Y:S04]  /*b780*/  STS.U16 [R23+UR6+0x8100], R164 ;  /* 0x008100a417007988 */ /* 0x0001e80008000406 */
[----:B------:R1:W-:Y:S04]  /*b790*/  STS.U16 [R23+UR6+0x8300], R165 ;  /* 0x008300a517007988 */ /* 0x0003e80008000406 */
[----:B------:R2:W-:Y:S04]  /*b7a0*/  STS.U16 [R23+UR6+0x8500], R180 ;  /* 0x008500b417007988 */ /* 0x0005e80008000406 */
[----:B0-----:R-:W3:Y:S04]  /*b7b0*/  LDL.LU R164, [R1+0x7f4] ;  /* 0x0007f40001a47983 */ /* 0x001ee80000300800 */
[----:B-1----:R-:W3:Y:S04]  /*b7c0*/  LDL.LU R165, [R1+0x7f0] ;  /* 0x0007f00001a57983 */ /* 0x002ee80000300800 */
[----:B--2---:R-:W2:Y:S04]  /*b7d0*/  LDL.LU R180, [R1+0x7ec] ;  /* 0x0007ec0001b47983 */ /* 0x004ea80000300800 */
[----:B------:R0:W-:Y:S04]  /*b7e0*/  STS.U16 [R23+UR6+0x8700], R181 ;  /* 0x008700b517007988 */ /* 0x0001e80008000406 */
[----:B------:R1:W-:Y:S04]  /*b7f0*/  STS.U16 [R23+UR6+0x8900], R166 ;  /* 0x008900a617007988 */ /* 0x0003e80008000406 */
[----:B------:R4:W-:Y:S04]  /*b800*/  STS.U16 [R23+UR6+0x8b00], R167 ;  /* 0x008b00a717007988 */ /* 0x0009e80008000406 */
[----:B0-----:R-:W2:Y:S04]  /*b810*/  LDL.LU R181, [R1+0x7e8] ;  /* 0x0007e80001b57983 */ /* 0x001ea80000300800 */
[----:B-1----:R-:W2:Y:S04]  /*b820*/  LDL.LU R166, [R1+0x7e4] ;  /* 0x0007e40001a67983 */ /* 0x002ea80000300800 */
[----:B----4-:R-:W4:Y:S04]  /*b830*/  LDL.LU R167, [R1+0x7e0] ;  /* 0x0007e00001a77983 */ /* 0x010f280000300800 */
[----:B------:R0:W-:Y:S04]  /*b840*/  STS.U16 [R23+UR6+0x8d00], R182 ;  /* 0x008d00b617007988 */ /* 0x0001e80008000406 */
[----:B------:R1:W-:Y:S04]  /*b850*/  STS.U16 [R23+UR6+0x8f00], R183 ;  /* 0x008f00b717007988 */ /* 0x0003e80008000406 */
[----:B------:R1:W-:Y:S04]  /*b860*/  STS.U16 [R23+UR6+0x9100], R160 ;  /* 0x009100a017007988 */ /* 0x0003e80008000406 */
[----:B0-----:R-:W4:Y:S04]  /*b870*/  LDL.LU R182, [R1+0x7dc] ;  /* 0x0007dc0001b67983 */ /* 0x001f280000300800 */
[----:B-1----:R-:W4:Y:S04]  /*b880*/  LDL.LU R183, [R1+0x7d8] ;  /* 0x0007d80001b77983 */ /* 0x002f280000300800 */
[----:B------:R-:W4:Y:S04]  /*b890*/  LDL.LU R160, [R1+0x7d4] ;  /* 0x0007d40001a07983 */ /* 0x000f280000300800 */
[----:B------:R0:W-:Y:S01]  /*b8a0*/  STS.U16 [R23+UR6+0x9300], R161 ;  /* 0x009300a117007988 */ /* 0x0001e20008000406 */
[----:B------:R-:W-:-:S03]  /*b8b0*/  F2FP.BF16.F32.PACK_AB R4, R163, R178 ;  /* 0x000000b2a304723e */ /* 0x000fc600000010ff */
[----:B------:R1:W-:Y:S04]  /*b8c0*/  STS.U16 [R23+UR6+0x9500], R176 ;  /* 0x009500b017007988 */ /* 0x0003e80008000406 */
[----:B------:R1:W-:Y:S04]  /*b8d0*/  STS.U16 [R23+UR6+0x9700], R177 ;  /* 0x009700b117007988 */ /* 0x0003e80008000406 */
[----:B0-----:R-:W4:Y:S04]  /*b8e0*/  LDL.LU R161, [R1+0x7d0] ;  /* 0x0007d00001a17983 */ /* 0x001f280000300800 */
[----:B-1----:R-:W4:Y:S04]  /*b8f0*/  LDL.LU R176, [R1+0x7cc] ;  /* 0x0007cc0001b07983 */ /* 0x002f280000300800 */
[----:B------:R-:W4:Y:S04]  /*b900*/  LDL.LU R177, [R1+0x7c8] ;  /* 0x0007c80001b17983 */ /* 0x000f280000300800 */
[----:B------:R0:W-:Y:S04]  /*b910*/  STS.U16 [R23+UR6+0x9900], R162 ;  /* 0x009900a217007988 */ /* 0x0001e80008000406 */
[----:B------:R1:W-:Y:S04]  /*b920*/  STS.U16 [R23+UR6+0xd700], R5 ;  /* 0x00d7000517007988 */ /* 0x0003e80008000406 */
[----:B0-----:R-:W4:Y:S04]  /*b930*/  LDL.LU R162, [R1+0x7c4] ;  /* 0x0007c40001a27983 */ /* 0x001f280000300800 */
[----:B------:R-:W4:Y:S01]  /*b940*/  LDL.LU R163, [R1+0x7c0] ;  /* 0x0007c00001a37983 */ /* 0x000f220000300800 */
[----:B-1----:R-:W-:-:S03]  /*b950*/  F2FP.BF16.F32.PACK_AB R5, R179, R172 ;  /* 0x000000acb305723e */ /* 0x002fc600000010ff */
[----:B------:R-:W4:Y:S04]  /*b960*/  LDL.LU R178, [R1+0x7bc] ;  /* 0x0007bc0001b27983 */ /* 0x000f280000300800 */
[----:B------:R0:W-:Y:S04]  /*b970*/  STS.U16 [R23+UR6+0xd500], R6 ;  /* 0x00d5000617007988 */ /* 0x0001e80008000406 */
[----:B------:R-:W4:Y:S04]  /*b980*/  LDL.LU R179, [R1+0x7b8] ;  /* 0x0007b80001b37983 */ /* 0x000f280000300800 */
[----:B------:R-:W4:Y:S01]  /*b990*/  LDL.LU R172, [R1+0x7b4] ;  /* 0x0007b40001ac7983 */ /* 0x000f220000300800 */
[----:B0-----:R-:W-:-:S03]  /*b9a0*/  F2FP.BF16.F32.PACK_AB R6, R173, R168 ;  /* 0x000000a8ad06723e */ /* 0x001fc600000010ff */
[----:B------:R0:W-:Y:S04]  /*b9b0*/  STS.U16 [R23+UR6+0xd300], R7 ;  /* 0x00d3000717007988 */ /* 0x0001e80008000406 */
[----:B------:R-:W4:Y:S04]  /*b9c0*/  LDL.LU R173, [R1+0x7b0] ;  /* 0x0007b00001ad7983 */ /* 0x000f280000300800 */
[----:B------:R-:W4:Y:S01]  /*b9d0*/  LDL.LU R168, [R1+0x7ac] ;  /* 0x0007ac0001a87983 */ /* 0x000f220000300800 */
[----:B0-----:R-:W-:-:S03]  /*b9e0*/  F2FP.BF16.F32.PACK_AB R7, R169, R174 ;  /* 0x000000aea907723e */ /* 0x001fc600000010ff */
[----:B------:R0:W-:Y:S01]  /*b9f0*/  STS.U16 [R23+UR6+0xa900], R217 ;  /* 0x00a900d917007988 */ /* 0x0001e20008000406 */
[----:B------:R-:W-:-:S03]  /*ba00*/  FADD R105, -R218, R171 ;  /* 0x000000abda697221 */ /* 0x000fc60000000100 */
[----:B------:R-:W4:Y:S04]  /*ba10*/  LDL.LU R169, [R1+0x7a8] ;  /* 0x0007a80001a97983 */ /* 0x000f280000300800 */
[----:B------:R1:W-:Y:S01]  /*ba20*/  STS.U16 [R23+UR6+0xd900], R216 ;  /* 0x00d900d817007988 */ /* 0x0003e20008000406 */
[----:B0-----:R-:W-:-:S03]  /*ba30*/  FADD R217, -R220, R175 ;  /* 0x000000afdcd97221 */ /* 0x001fc60000000100 */
[----:B------:R-:W4:Y:S04]  /*ba40*/  LDL.LU R174, [R1+0x7a4] ;  /* 0x0007a40001ae7983 */ /* 0x000f280000300800 */
[----:B------:R-:W4:Y:S01]  /*ba50*/  LDL.LU R175, [R1+0x7a0] ;  /* 0x0007a00001af7983 */ /* 0x000f220000300800 */
[----:B-1----:R-:W-:-:S03]  /*ba60*/  FADD R216, -R219, R170 ;  /* 0x000000aadbd87221 */ /* 0x002fc60000000100 */
[----:B------:R-:W4:Y:S04]  /*ba70*/  LDL.LU R170, [R1+0x79c] ;  /* 0x00079c0001aa7983 */ /* 0x000f280000300800 */
[----:B------:R-:W4:Y:S04]  /*ba80*/  LDL.LU R171, [R1+0x798] ;  /* 0x0007980001ab7983 */ /* 0x000f280000300800 */
[----:B------:R0:W-:Y:S04]  /*ba90*/  STS.U16 [R23+UR6+0xdd00], R224 ;  /* 0x00dd00e017007988 */ /* 0x0001e80008000406 */
[----:B------:R1:W-:Y:S04]  /*baa0*/  STS.U16 [R23+UR6+0xdb00], R222 ;  /* 0x00db00de17007988 */ /* 0x0003e80008000406 */
[----:B0-----:R-:W4:Y:S04]  /*bab0*/  LDL.LU R224, [R1+0x18] ;  /* 0x0000180001e07983 */ /* 0x001f280000300800 */
[----:B------:R-:W4:Y:S04]  /*bac0*/  LDL.LU R223, [R1+0x14] ;  /* 0x0000140001df7983 */ /* 0x000f280000300800 */
[----:B-1----:R-:W4:Y:S01]  /*bad0*/  LDL.LU R222, [R1+0x10] ;  /* 0x0000100001de7983 */ /* 0x002f220000300800 */
[----:B------:R-:W0:Y:S03]  /*bae0*/  S2R R57, SR_TID.X ;  /* 0x0000000000397919 */ /* 0x000e260000002100 */
[----:B------:R-:W-:Y:S04]  /*baf0*/  STS.U16 [R23+UR6+0x9b00], R249 ;  /* 0x009b00f917007988 */ /* 0x000fe80008000406 */
[----:B------:R-:W-:Y:S04]  /*bb00*/  STS.U16 [R23+UR6+0x9d00], R245 ;  /* 0x009d00f517007988 */ /* 0x000fe80008000406 */
[----:B------:R-:W-:Y:S01]  /*bb10*/  STS.U16 [R23+UR6+0x9f00], R241 ;  /* 0x009f00f117007988 */ /* 0x000fe20008000406 */
[----:B0-----:R-:W-:-:S02]  /*bb20*/  SHF.L.U32 R108, R57, 0x3, RZ ;  /* 0x00000003396c7819 */ /* 0x001fc400000006ff */
[C---:B------:R-:W-:Y:S02]  /*bb30*/  LOP3.LUT R58, R57.reuse, 0x60, RZ, 0xc0, !PT ;  /* 0x00000060393a7812 */ /* 0x040fe400078ec0ff */
[----:B------:R-:W-:Y:S02]  /*bb40*/  LOP3.LUT R108, R108, 0x30, RZ, 0xc0, !PT ;  /* 0x000000306c6c7812 */ /* 0x000fe400078ec0ff */
[----:B------:R-:W-:Y:S02]  /*bb50*/  LOP3.LUT R55, R57, 0x1f, RZ, 0xc0, !PT ;  /* 0x0000001f39377812 */ /* 0x000fe400078ec0ff */
[----:B------:R-:W-:Y:S02]  /*bb60*/  SHF.R.U32.HI R51, RZ, 0x1, R58 ;  /* 0x00000001ff337819 */ /* 0x000fe4000001163a */
[----:B------:R-:W-:Y:S02]  /*bb70*/  LEA R55, R55, UR6, 0x6 ;  /* 0x0000000637377c11 */ /* 0x000fe4000f8e30ff */
[----:B------:R-:W-:Y:S01]  /*bb80*/  LOP3.LUT R51, R108, R51, RZ, 0x3c, !PT ;  /* 0x000000336c337212 */ /* 0x000fe200078e3cff */
[----:B------:R-:W-:Y:S04]  /*bb90*/  STS.U16 [R23+UR6+0xa100], R237 ;  /* 0x00a100ed17007988 */ /* 0x000fe80008000406 */
[----:B------:R-:W-:Y:S01]  /*bba0*/  IMAD.IADD R51, R51, 0x1, R55 ;  /* 0x0000000133337824 */ /* 0x000fe200078e0237 */
[----:B------:R-:W-:Y:S01]  /*bbb0*/  STS.U16 [R23+UR6+0xa300], R233 ;  /* 0x00a300e917007988 */ /* 0x000fe20008000406 */
[----:B------:R-:W-:-:S03]  /*bbc0*/  IMAD.SHL.U32 R104, R57, 0x40, RZ ;  /* 0x0000004039687824 */ /* 0x000fc600078e00ff */
        /* <DEDUP_REMOVED lines=39> */
[----:B------:R-:W-:Y:S01]  /*be40*/  STSM.16.M88.4 [R51+0x10000], R4 ;  /* 0x0100000433007844 */ /* 0x000fe20000000200 */
[----:B------:R-:W-:Y:S01]  /*be50*/  LOP3.LUT R104, R108, 0x3c0, R104, 0xf8, !PT ;  /* 0x000003c06c687812 */ /* 0x000fe200078ef868 */
[----:B------:R-:W-:Y:S01]  /*be60*/  FMUL R217, R217, 1.4426950216293334961 ;  /* 0x3fb8aa3bd9d97820 */ /* 0x000fe20000400000 */
[----:B------:R-:W-:-:S02]  /*be70*/  SHF.L.U32 R55, R57, 0x1, RZ ;  /* 0x0000000139377819 */ /* 0x000fc400000006ff */
[----:B------:R-:W-:Y:S01]  /*be80*/  LOP3.LUT R104, R104, 0x10, R57, 0x78, !PT ;  /* 0x0000001068687812 */ /* 0x000fe200078e7839 */
[----:B------:R-:W-:Y:S01]  /*be90*/  BAR.SYNC.DEFER_BLOCKING 0x0 ;  /* 0x0000000000007b1d */ /* 0x000fe20000010000 */
[----:B------:R-:W-:Y:S02]  /*bea0*/  LOP3.LUT R57, R57, 0x7, RZ, 0xc0, !PT ;  /* 0x0000000739397812 */ /* 0x000fe400078ec0ff */
[----:B------:R-:W-:-:S03]  /*beb0*/  LOP3.LUT R108, R108, 0x30, R55, 0x78, !PT ;  /* 0x000000306c6c7812 */ /* 0x000fc600078e7837 */
[----:B------:R-:W1:Y:S01]  /*bec0*/  MUFU.EX2 R217, R217 ;  /* 0x000000d900d97308 */ /* 0x000e620000000800 */
[----:B------:R-:W-:Y:S01]  /*bed0*/  IMAD.SHL.U32 R57, R57, 0x40, RZ ;  /* 0x0000004039397824 */ /* 0x000fe200078e00ff */
[----:B------:R-:W-:-:S04]  /*bee0*/  LEA R55, R58, UR6, 0x4 ;  /* 0x000000063a377c11 */ /* 0x000fc8000f8e20ff */
[----:B------:R-:W-:Y:S01]  /*bef0*/  IADD3 R108, R57, R55, R108 ;  /* 0x00000037396c7210 */ /* 0x000fe20007ffe06c */
[C---:B------:R-:W-:Y:S01]  /*bf00*/  FMUL R204, R3.reuse, R84 ;  /* 0x0000005403cc7220 */ /* 0x040fe20000400000 */
[----:B0-----:R-:W-:Y:S01]  /*bf10*/  FMUL R205, R3, R85 ;  /* 0x0000005503cd7220 */ /* 0x001fe20000400000 */
[----:B------:R-:W-:Y:S04]  /*bf20*/  LDSM.16.M88.4 R200, [R104+UR6+0x10000] ;  /* 0x0100000668c8783b */ /* 0x000fe80008000200 */
[----:B------:R-:W0:Y:S04]  /*bf30*/  LDSM.16.M88.4 R60, [R108+0x8000] ;  /* 0x008000006c3c783b */ /* 0x000e280000000200 */
        /* <DEDUP_REMOVED lines=14> */
[----:B------:R-:W0:Y:S01]  /*c020*/  LDSM.16.M88.4 R108, [R108+0xf800] ;  /* 0x00f800006c6c783b */ /* 0x000e220000000200 */
[C---:B-1----:R-:W-:Y:S01]  /*c030*/  FMUL R206, R217.reuse, R86 ;  /* 0x00000056d9ce7220 */ /* 0x042fe20000400000 */
[----:B------:R-:W-:-:S02]  /*c040*/  FMUL R207, R217, R87 ;  /* 0x00000057d9cf7220 */ /* 0x000fc40000400000 */
[----:B------:R1:W0:Y:S01]  /*c050*/  LDSM.16.M88.4 R84, [R104+UR6+0x10400] ;  /* 0x010400066854783b */ /* 0x0002220008000200 */
[----:B------:R-:W-:Y:S01]  /*c060*/  FMUL R216, R216, 1.4426950216293334961 ;  /* 0x3fb8aa3bd8d87820 */ /* 0x000fe20000400000 */
[----:B------:R-:W-:Y:S01]  /*c070*/  FMUL R105, R105, 1.4426950216293334961 ;  /* 0x3fb8aa3b69697820 */ /* 0x000fe20000400000 */
[C---:B------:R-:W-:Y:S01]  /*c080*/  FMUL R100, R3.reuse, R100 ;  /* 0x0000006403647220 */ /* 0x040fe20000400000 */
        /* <DEDUP_REMOVED lines=28> */
[----:B------:R-:W-:Y:S01]  /*c250*/  FMUL R113, R3, R113 ;  /* 0x0000007103717220 */ /* 0x000fe20000400000 */
[----:B------:R-:W3:Y:S08]  /*c260*/  MUFU.EX2 R216, R216 ;  /* 0x000000d800d87308 */ /* 0x000ef00000000800 */
[----:B------:R-:W2:Y:S01]  /*c270*/  MUFU.EX2 R3, R105 ;  /* 0x0000006900037308 */ /* 0x000ea20000000800 */
        /* <DEDUP_REMOVED lines=30> */
[----:B-1----:R-:W-:Y:S01]  /*c460*/  LOP3.LUT R104, R104, 0x20, RZ, 0x3c, !PT ;  /* 0x0000002068687812 */ /* 0x002fe200078e3cff */
[C---:B---3--:R-:W-:Y:S01]  /*c470*/  FMUL R164, R216.reuse, R164 ;  /* 0x000000a4d8a47220 */ /* 0x048fe20000400000 */
[C---:B------:R-:W-:Y:S01]  /*c480*/  FMUL R165, R216.reuse, R165 ;  /* 0x000000a5d8a57220 */ /* 0x040fe20000400000 */
[C---:B--2---:R-:W-:Y:S01]  /*c490*/  FMUL R166, R3.reuse, R166 ;  /* 0x000000a603a67220 */ /* 0x044fe20000400000 */
[C---:B----4-:R-:W-:Y:S01]  /*c4a0*/  FMUL R167, R3.reuse, R167 ;  /* 0x000000a703a77220 */ /* 0x050fe20000400000 */
[C---:B0-----:R-:W-:Y:S06]  /*c4b0*/  HMMA.16816.F32.BF16 R100, R200.reuse, R60, R100 ;  /* 0x0000003cc864723c */ /* 0x041fec0000041864 */
[C---:B------:R-:W-:Y:S06]  /*c4c0*/  HMMA.16816.F32.BF16 R96, R200.reuse, R56, R96 ;  /* 0x00000038c860723c */ /* 0x040fec0000041860 */
        /* <DEDUP_REMOVED lines=13> */
[----:B------:R-:W-:Y:S01]  /*c5a0*/  HMMA.16816.F32.BF16 R200, R200, R108, R112 ;  /* 0x0000006cc8c8723c */ /* 0x000fe20000041870 */
[----:B------:R-:W0:Y:S04]  /*c5b0*/  LDSM.16.M88.4 R112, [R104+UR6+0x10000] ;  /* 0x010000066870783b */ /* 0x000e280008000200 */
[----:B------:R-:W1:Y:S01]  /*c5c0*/  LDSM.16.M88.4 R104, [R104+UR6+0x10400] ;  /* 0x010400066868783b */ /* 0x000e620008000200 */
[C---:B------:R-:W-:Y:S01]  /*c5d0*/  HMMA.16816.F32.BF16 R164, R84.reuse, R4, R164 ;  /* 0x0000000454a4723c */ /* 0x040fe200000418a4 */
[----:B------:R-:W2:Y:S01]  /*c5e0*/  LDC R4, c[0x0][0x280] ;  /* 0x0000a000ff047b82 */ /* 0x000ea20000000800 */
        /* <DEDUP_REMOVED lines=60> */
[----:B------:R-:W-:Y:S01]  /*c9b0*/  FFMA R224, R217, R224, R215 ;  /* 0x000000e0d9e07223 */ /* 0x000fe200000000d7 */
[----:B------:R-:W-:Y:S01]  /*c9c0*/  FFMA R223, R216, R223, R208 ;  /* 0x000000dfd8df7223 */ /* 0x000fe200000000d0 */
[----:B------:R3:W5:Y:S01]  /*c9d0*/  LDL.LU R215, [R1+0x794] ;  /* 0x0007940001d77983 */ /* 0x0007620000300800 */
[----:B------:R-:W-:Y:S01]  /*c9e0*/  FFMA R222, R3, R222, R209 ;  /* 0x000000de03de7223 */ /* 0x000fe200000000d1 */
[C---:B------:R-:W-:Y:S01]  /*c9f0*/  HMMA.16816.F32.BF16 R124, R84.reuse, R60, R124 ;  /* 0x0000003c547c723c */ /* 0x040fe2000004187c */
[----:B------:R-:W4:Y:S01]  /*ca00*/  LDC R5, c[0x0][0x254] ;  /* 0x00009500ff057b82 */ /* 0x000f220000000800 */
[----:B------:R3:W5:Y:S04]  /*ca10*/  LDL.LU R208, [R1+0x790] ;  /* 0x0007900001d07983 */ /* 0x0007680000300800 */
[C---:B------:R-:W-:Y:S01]  /*ca20*/  HMMA.16816.F32.BF16 R120, R84.reuse, R56, R120 ;  /* 0x000000385478723c */ /* 0x040fe20000041878 */
[----:B------:R3:W-:Y:S04]  /*ca30*/  STL [R1+0x18], R224 ;  /* 0x000018e001007387 */ /* 0x0007e80000100800 */
[----:B------:R3:W5:Y:S01]  /*ca40*/  LDL.LU R209, [R1+0x78c] ;  /* 0x00078c0001d17983 */ /* 0x0007620000300800 */
[C---:B------:R-:W-:Y:S03]  /*ca50*/  HMMA.16816.F32.BF16 R132, R84.reuse, R52, R132 ;  /* 0x000000345484723c */ /* 0x040fe60000041884 */
[----:B------:R3:W-:Y:S03]  /*ca60*/  STL [R1+0x14], R223 ;  /* 0x000014df01007387 */ /* 0x0007e60000100800 */
[C---:B------:R-:W-:Y:S01]  /*ca70*/  HMMA.16816.F32.BF16 R128, R84.reuse, R48, R128 ;  /* 0x000000305480723c */ /* 0x040fe20000041880 */
[----:B------:R3:W-:Y:S05]  /*ca80*/  STL [R1+0x10], R222 ;  /* 0x000010de01007387 */ /* 0x0007ea0000100800 */
[C---:B------:R-:W-:Y:S01]  /*ca90*/  HMMA.16816.F32.BF16 R140, R84.reuse, R44, R140 ;  /* 0x0000002c548c723c */ /* 0x040fe2000004188c */
[----:B------:R3:W-:Y:S05]  /*caa0*/  STL [R1], R221 ;  /* 0x000000dd01007387 */ /* 0x0007ea0000100800 */
[C---:B------:R-:W-:Y:S01]  /*cab0*/  HMMA.16816.F32.BF16 R136, R84.reuse, R40, R136 ;  /* 0x000000285488723c */ /* 0x040fe20000041888 */
[----:B------:R3:W-:Y:S05]  /*cac0*/  STL [R1+0x4], R220 ;  /* 0x000004dc01007387 */ /* 0x0007ea0000100800 */
[C---:B------:R-:W-:Y:S06]  /*cad0*/  HMMA.16816.F32.BF16 R148, R84.reuse, R36, R148 ;  /* 0x000000245494723c */ /* 0x040fec0000041894 */
[C---:B------:R-:W-:Y:S06]  /*cae0*/  HMMA.16816.F32.BF16 R144, R84.reuse, R32, R144 ;  /* 0x000000205490723c */ /* 0x040fec0000041890 */
[C---:B------:R-:W-:Y:S06]  /*caf0*/  HMMA.16816.F32.BF16 R156, R84.reuse, R28, R156 ;  /* 0x0000001c549c723c */ /* 0x040fec000004189c */
[C---:B------:R-:W-:Y:S06]  /*cb00*/  HMMA.16816.F32.BF16 R152, R84.reuse, R24, R152 ;  /* 0x000000185498723c */ /* 0x040fec0000041898 */
[C---:B------:R-:W-:Y:S06]  /*cb10*/  HMMA.16816.F32.BF16 R180, R84.reuse, R20, R180 ;  /* 0x0000001454b4723c */ /* 0x040fec00000418b4 */
[C---:B------:R-:W-:Y:S06]  /*cb20*/  HMMA.16816.F32.BF16 R160, R84.reuse, R16, R160 ;  /* 0x0000001054a0723c */ /* 0x040fec00000418a0 */
[C---:B------:R-:W-:Y:S06]  /*cb30*/  HMMA.16816.F32.BF16 R176, R84.reuse, R12, R176 ;  /* 0x0000000c54b0723c */ /* 0x040fec00000418b0 */
[C---:B------:R-:W-:Y:S01]  /*cb40*/  HMMA.16816.F32.BF16 R172, R84.reuse, R8, R172 ;  /* 0x0000000854ac723c */ /* 0x040fe200000418ac */
[----:B------:R-:W1:Y:S05]  /*cb50*/  LDC R8, c[0x0][0x264] ;  /* 0x00009900ff087b82 */ /* 0x000e6a0000000800 */
[----:B------:R-:W-:Y:S01]  /*cb60*/  HMMA.16816.F32.BF16 R168, R84, R108, R168 ;  /* 0x0000006c54a8723c */ /* 0x000fe200000418a8 */
[----:B------:R-:W-:Y:S01]  /*cb70*/  UIADD3 UR4, UR4, 0x20, URZ ;  /* 0x0000002004047890 */ /* 0x000fe2000fffe03f */
[----:B------:R3:W-:Y:S04]  /*cb80*/  STL [R1+0x8], R219 ;  /* 0x000008db01007387 */ /* 0x0007e80000100800 */
[----:B------:R3:W-:Y:S01]  /*cb90*/  STL [R1+0xc], R218 ;  /* 0x00000cda01007387 */ /* 0x0007e20000100800 */
[----:B--2---:R-:W-:Y:S01]  /*cba0*/  ISETP.LE.AND P1, PT, R4, UR4, PT ;  /* 0x0000000404007c0c */ /* 0x004fe2000bf23270 */
[----:B0-----:R-:W-:Y:S01]  /*cbb0*/  HMMA.16816.F32.BF16 R100, R112, R62, R100 ;  /* 0x0000003e7064723c */ /* 0x001fe20000041864 */
[----:B----4-:R-:W-:-:S05]  /*cbc0*/  LEA R0, R5, R0, 0x5 ;  /* 0x0000000005007211 */ /* 0x010fca00078e28ff */
[C---:B------:R-:W-:Y:S06]  /*cbd0*/  HMMA.16816.F32.BF16 R96, R112.reuse, R58, R96 ;  /* 0x0000003a7060723c */ /* 0x040fec0000041860 */
[----:B------:R-:W-:Y:S01]  /*cbe0*/  HMMA.16816.F32.BF16 R92, R112, R54, R92 ;  /* 0x00000036705c723c */ /* 0x000fe2000004185c */
[----:B-1----:R-:W-:-:S05]  /*cbf0*/  IMAD R2, R8, 0x20, R2 ;  /* 0x0000002008027824 */ /* 0x002fca00078e0202 */
        /* <DEDUP_REMOVED lines=12> */
[----:B------:R-:W-:Y:S06]  /*ccc0*/  HMMA.16816.F32.BF16 R112, R112, R110, R200 ;  /* 0x0000006e7070723c */ /* 0x000fec00000418c8 */
        /* <DEDUP_REMOVED lines=16> */
[----:B------:R-:W-:-:S08]  /*cdd0*/  NOP ;  /* 0x0000000000007918 */ /* 0x000fd00000000000 */
[----:B---3--:R-:W-:-:S15]  /*cde0*/  @!P1 BRA `(.L_x_1) ;  /* 0xffffff9400c89947 */ /* 0x008fde000383ffff */
.L_x_0:
[----:B------:R-:W2:Y:S01]  /*cdf0*/  LDL.LU R28, [R1+0x10] ;  /* 0x00001000011c7983 */ /* 0x000ea20000300800 */
[----:B------:R-:W-:Y:S02]  /*ce00*/  MOV R25, R128 ;  /* 0x0000008000197202 */ /* 0x000fe40000000f00 */
[----:B------:R-:W-:Y:S01]  /*ce10*/  MOV R23, R126 ;  /* 0x0000007e00177202 */ /* 0x000fe20000000f00 */
[----:B------:R-:W3:Y:S01]  /*ce20*/  LDL.LU R29, [R1+0x14] ;  /* 0x00001400011d7983 */ /* 0x000ee20000300800 */
[----:B------:R-:W0:Y:S01]  /*ce30*/  S2R R2, SR_TID.X ;  /* 0x0000000000027919 */ /* 0x000e220000002100 */
[----:B------:R-:W-:Y:S02]  /*ce40*/  IMAD.MOV.U32 R21, RZ, RZ, R121 ;  /* 0x000000ffff157224 */ /* 0x000fe400078e0079 */
[----:B------:R-:W-:Y:S01]  /*ce50*/  IMAD.MOV.U32 R15, RZ, RZ, R118 ;  /* 0x000000ffff0f7224 */ /* 0x000fe200078e0076 */
[----:B------:R-:W4:Y:S01]  /*ce60*/  LDL.LU R30, [R1+0x18] ;  /* 0x00001800011e7983 */ /* 0x000f220000300800 */
[----:B------:R-:W-:Y:S01]  /*ce70*/  IMAD.MOV.U32 R24, RZ, RZ, R132 ;  /* 0x000000ffff187224 */ /* 0x000fe200078e0084 */
[----:B------:R-:W-:Y:S01]  /*ce80*/  MOV R13, R70 ;  /* 0x00000046000d7202 */ /* 0x000fe20000000f00 */
[----:B------:R-:W-:Y:S01]  /*ce90*/  IMAD.MOV.U32 R27, RZ, RZ, R129 ;  /* 0x000000ffff1b7224 */ /* 0x000fe200078e0081 */
[----:B------:R-:W3:Y:S01]  /*cea0*/  LDL.LU R40, [R1+0x1c] ;  /* 0x00001c0001287983 */ /* 0x000ee20000300800 */
[----:B------:R-:W-:Y:S01]  /*ceb0*/  IMAD.MOV.U32 R6, RZ, RZ, R83 ;  /* 0x000000ffff067224 */ /* 0x000fe200078e0053 */
[----:B------:R-:W-:Y:S01]  /*cec0*/  MOV R8, R78 ;  /* 0x0000004e00087202 */ /* 0x000fe20000000f00 */
[----:B------:R-:W-:Y:S01]  /*ced0*/  IMAD.MOV.U32 R9, RZ, RZ, R79 ;  /* 0x000000ffff097224 */ /* 0x000fe200078e004f */
[----:B------:R-:W-:Y:S01]  /*cee0*/  MOV R26, R67 ;  /* 0x00000043001a7202 */ /* 0x000fe20000000f00 */
[----:B------:R-:W-:Y:S01]  /*cef0*/  IMAD.MOV.U32 R11, RZ, RZ, R74 ;  /* 0x000000ffff0b7224 */ /* 0x000fe200078e004a */
[----:B------:R-:W-:Y:S01]  /*cf00*/  MOV R10, R73 ;  /* 0x00000049000a7202 */ /* 0x000fe20000000f00 */
[----:B------:R-:W-:Y:S01]  /*cf10*/  IMAD.MOV.U32 R12, RZ, RZ, R75 ;  /* 0x000000ffff0c7224 */ /* 0x000fe200078e004b */
[----:B------:R-:W-:Y:S01]  /*cf20*/  MOV R16, R64 ;  /* 0x0000004000107202 */ /* 0x000fe20000000f00 */
[----:B------:R-:W-:-:S02]  /*cf30*/  IMAD.MOV.U32 R14, RZ, RZ, R71 ;  /* 0x000000ffff0e7224 */ /* 0x000fc400078e0047 */
[----:B------:R-:W-:Y:S02]  /*cf40*/  IMAD.MOV.U32 R5, RZ, RZ, R82 ;  /* 0x000000ffff057224 */ /* 0x000fe400078e0052 */
[----:B------:R-:W-:Y:S02]  /*cf50*/  IMAD.MOV.U32 R7, RZ, RZ, R72 ;  /* 0x000000ffff077224 */ /* 0x000fe400078e0048 */
[----:B------:R-:W-:Y:S02]  /*cf60*/  IMAD.MOV.U32 R109, RZ, RZ, R66 ;  /* 0x000000ffff6d7224 */ /* 0x000fe400078e0042 */
[----:B------:R-:W-:Y:S02]  /*cf70*/  IMAD.MOV.U32 R17, RZ, RZ, R65 ;  /* 0x000000ffff117224 */ /* 0x000fe400078e0041 */
[----:B------:R-:W-:Y:S02]  /*cf80*/  IMAD.MOV.U32 R18, RZ, RZ, R112 ;  /* 0x000000ffff127224 */ /* 0x000fe400078e0070 */
[----:B------:R-:W-:Y:S01]  /*cf90*/  IMAD.MOV.U32 R19, RZ, RZ, R113 ;  /* 0x000000ffff137224 */ /* 0x000fe200078e0071 */
[----:B------:R-:W1:Y:S01]  /*cfa0*/  S2R R237, SR_TID.X ;  /* 0x0000000000ed7919 */ /* 0x000e620000002100 */
[----:B------:R-:W-:Y:S01]  /*cfb0*/  ULDC.64 UR4, c[0x0][0x270] ;  /* 0x00009c0000047ab9 */ /* 0x000fe20000000a00 */
[C---:B0-----:R-:W-:Y:S01]  /*cfc0*/  IMAD.SHL.U32 R0, R2.reuse, 0x800, RZ ;  /* 0x0000080002007824 */ /* 0x041fe200078e00ff */
[----:B------:R-:W-:-:S02]  /*cfd0*/  LOP3.LUT R4, R2, 0x3f, RZ, 0xc0, !PT ;  /* 0x0000003f02047812 */ /* 0x000fc400078ec0ff */
[----:B------:R-:W-:Y:S02]  /*cfe0*/  SHF.L.U32 R20, R2, 0x4, RZ ;  /* 0x0000000402147819 */ /* 0x000fe400000006ff */
[----:B------:R-:W-:Y:S02]  /*cff0*/  LOP3.LUT R3, R0, 0x3000, RZ, 0xc0, !PT ;  /* 0x0000300000037812 */ /* 0x000fe400078ec0ff */
[----:B------:R-:W-:Y:S02]  /*d000*/  LOP3.LUT R0, R2, 0x40, RZ, 0xc0, !PT ;  /* 0x0000004002007812 */ /* 0x000fe400078ec0ff */
[----:B------:R-:W-:Y:S01]  /*d010*/  LOP3.LUT R20, R20, 0x70, RZ, 0xc0, !PT ;  /* 0x0000007014147812 */ /* 0x000fe200078ec0ff */
[----:B------:R-:W-:Y:S01]  /*d020*/  IMAD R3, R4, 0x10, R3 ;  /* 0x0000001004037824 */ /* 0x000fe200078e0203 */
[----:B------:R-:W-:Y:S02]  /*d030*/  SHF.R.U32.HI R0, RZ, 0x1, R0 ;  /* 0x00000001ff007819 */ /* 0x000fe40000011600 */
[----:B------:R-:W-:-:S02]  /*d040*/  LOP3.LUT R4, R2, 0x7f, RZ, 0xc0, !PT ;  /* 0x0000007f02047812 */ /* 0x000fc400078ec0ff */
[----:B------:R-:W-:Y:S01]  /*d050*/  LOP3.LUT R0, R3, R0, RZ, 0x3c, !PT ;  /* 0x0000000003007212 */ /* 0x000fe200078e3cff */
[C---:B------:R-:W-:Y:S01]  /*d060*/  IMAD.SHL.U32 R3, R2.reuse, 0x20, RZ ;  /* 0x0000002002037824 */ /* 0x040fe200078e00ff */
[----:B------:R-:W-:Y:S01]  /*d070*/  LOP3.LUT R200, R2, 0x18, RZ, 0xc0, !PT ;  /* 0x0000001802c87812 */ /* 0x000fe200078ec0ff */
[----:B------:R-:W-:Y:S01]  /*d080*/  VIADD R39, R20, UR6 ;  /* 0x0000000614277c36 */ /* 0x000fe20008000000 */
[----:B------:R-:W-:Y:S02]  /*d090*/  ISETP.GE.U32.AND P0, PT, R4, 0x20, PT ;  /* 0x000000200400780c */ /* 0x000fe40003f06070 */
[----:B------:R-:W-:Y:S02]  /*d0a0*/  LOP3.LUT R3, R3, 0xc60, RZ, 0xc0, !PT ;  /* 0x00000c6003037812 */ /* 0x000fe400078ec0ff */
[----:B------:R-:W-:-:S03]  /*d0b0*/  MOV R4, R87 ;  /* 0x0000005700047202 */ /* 0x000fc60000000f00 */
[C---:B------:R-:W-:Y:S01]  /*d0c0*/  IMAD R22, R200.reuse, 0x200, R3 ;  /* 0x00000200c8167824 */ /* 0x040fe200078e0203 */
[----:B------:R-:W-:Y:S01]  /*d0d0*/  LEA.HI R200, R200, R39, RZ, 0x1f ;  /* 0x00000027c8c87211 */ /* 0x000fe200078ff8ff */
[----:B------:R-:W-:-:S05]  /*d0e0*/  IMAD.SHL.U32 R201, R2, 0x4, RZ ;  /* 0x0000000402c97824 */ /* 0x000fca00078e00ff */
[----:B------:R-:W-:Y:S01]  /*d0f0*/  LOP3.LUT R201, R201, 0x70, RZ, 0xc0, !PT ;  /* 0x00000070c9c97812 */ /* 0x000fe200078ec0ff */
[----:B------:R-:W-:Y:S01]  /*d100*/  BAR.SYNC.DEFER_BLOCKING 0x0 ;  /* 0x0000000000007b1d */ /* 0x000fe20000010000 */
[----:B--2---:R-:W-:-:S05]  /*d110*/  IMAD.MOV.U32 R128, RZ, RZ, R28 ;  /* 0x000000ffff807224 */ /* 0x004fca00078e001c */
[----:B------:R-:W-:Y:S01]  /*d120*/  FSETP.GT.AND P1, PT, |R128|, 8.50705917302346158658e+37, PT ;  /* 0x7e8000008000780b */ /* 0x000fe20003f24200 */
[----:B----4-:R-:W-:-:S04]  /*d130*/  IMAD.MOV.U32 R107, RZ, RZ, R30 ;  /* 0x000000ffff6b7224 */ /* 0x010fc800078e001e */
[C---:B------:R-:W-:Y:S01]  /*d140*/  FMUL R30, R107.reuse, 8388608 ;  /* 0x4b0000006b1e7820 */ /* 0x040fe20000400000 */
[----:B------:R-:W-:Y:S02]  /*d150*/  FSETP.GEU.AND P3, PT, R107, 1.175494350822287508e-38, PT ;  /* 0x008000006b00780b */ /* 0x000fe40003f6e000 */
[----:B---3--:R-:W-:Y:S02]  /*d160*/  MOV R49, R29 ;  /* 0x0000001d00317202 */ /* 0x008fe40000000f00 */
[----:B------:R-:W-:Y:S02]  /*d170*/  FSEL R30, R30, R107, !P3 ;  /* 0x0000006b1e1e7208 */ /* 0x000fe40005800000 */
[----:B------:R-:W-:Y:S02]  /*d180*/  FSEL R204, RZ, -23, P3 ;  /* 0xc1b80000ffcc7808 */ /* 0x000fe40001800000 */
[C---:B------:R-:W-:Y:S01]  /*d190*/  FSETP.GEU.AND P3, PT, |R128|.reuse, 1.175494350822287508e-38, PT ;  /* 0x008000008000780b */ /* 0x040fe20003f6e200 */
[C---:B------:R-:W-:Y:S01]  /*d1a0*/  FMUL R29, R128.reuse, 8388608 ;  /* 0x4b000000801d7820 */ /* 0x040fe20000400000 */
[----:B------:R-:W-:Y:S01]  /*d1b0*/  FSETP.GEU.AND P5, PT, R128, 1.175494350822287508e-38, PT ;  /* 0x008000008000780b */ /* 0x000fe20003fae000 */
[C---:B------:R-:W-:Y:S01]  /*d1c0*/  FMUL R31, R40.reuse, 8388608 ;  /* 0x4b000000281f7820 */ /* 0x040fe20000400000 */
[----:B------:R-:W-:Y:S01]  /*d1d0*/  FSETP.GEU.AND P2, PT, R40, 1.175494350822287508e-38, PT ;  /* 0x008000002800780b */ /* 0x000fe20003f4e000 */
[C---:B------:R-:W-:Y:S01]  /*d1e0*/  FMUL R28, R49.reuse, 8388608 ;  /* 0x4b000000311c7820 */ /* 0x040fe20000400000 */
[----:B------:R-:W-:Y:S01]  /*d1f0*/  FSETP.GEU.AND P4, PT, R49, 1.175494350822287508e-38, PT ;  /* 0x008000003100780b */ /* 0x000fe20003f8e000 */
[----:B------:R-:W-:Y:S01]  /*d200*/  @P1 FMUL R171, R171, 0.25 ;  /* 0x3e800000abab1820 */ /* 0x000fe20000400000 */
[----:B------:R-:W-:Y:S01]  /*d210*/  FSEL R29, R29, R128, !P5 ;  /* 0x000000801d1d7208 */ /* 0x000fe20006800000 */
[----:B------:R-:W-:Y:S01]  /*d220*/  @P1 FMUL R170, R170, 0.25 ;  /* 0x3e800000aaaa1820 */ /* 0x000fe20000400000 */
[----:B------:R-:W-:Y:S01]  /*d230*/  FSEL R31, R31, R40, !P2 ;  /* 0x000000281f1f7208 */ /* 0x000fe20005000000 */
[----:B------:R-:W-:Y:S01]  /*d240*/  @P1 FMUL R175, R175, 0.25 ;  /* 0x3e800000afaf1820 */ /* 0x000fe20000400000 */
[----:B------:R-:W-:Y:S01]  /*d250*/  FSEL R205, RZ, -23, P2 ;  /* 0xc1b80000ffcd7808 */ /* 0x000fe20001000000 */
[----:B------:R-:W-:Y:S01]  /*d260*/  @P1 FMUL R174, R174, 0.25 ;  /* 0x3e800000aeae1820 */ /* 0x000fe20000400000 */
        /* <DEDUP_REMOVED lines=29> */
[----:B------:R-:W-:-:S02]  /*d440*/  FSETP.GT.AND P2, PT, |R49|, 8.50705917302346158658e+37, PT ;  /* 0x7e8000003100780b */ /* 0x000fc40003f44200 */
[----:B------:R-:W-:Y:S01]  /*d450*/  FSEL R28, R28, R49, !P4 ;  /* 0x000000311c1c7208 */ /* 0x000fe20006000000 */
[----:B------:R-:W-:Y:S01]  /*d460*/  @!P3 FMUL R171, R171, 16777216 ;  /* 0x4b800000ababb820 */ /* 0x000fe20000400000 */
        /* <DEDUP_REMOVED lines=32> */
[----:B------:R-:W-:Y:S01]  /*d670*/  FSETP.GEU.AND P3, PT, |R49|, 1.175494350822287508e-38, PT ;  /* 0x008000003100780b */ /* 0x000fe20003f6e200 */
[----:B------:R-:W-:-:S02]  /*d680*/  VIADD R33, R28, 0xc0cafb0d ;  /* 0xc0cafb0d1c217836 */ /* 0x000fc40000000000 */
[----:B------:R-:W-:-:S03]  /*d690*/  @P2 FMUL R49, R49, 0.25 ;  /* 0x3e80000031312820 */ /* 0x000fc60000400000 */
[----:B------:R-:W-:Y:S02]  /*d6a0*/  LOP3.LUT R33, R33, 0xff800000, RZ, 0xc0, !PT ;  /* 0xff80000021217812 */ /* 0x000fe400078ec0ff */
[----:B------:R-:W-:Y:S02]  /*d6b0*/  FSEL R203, RZ, -23, P4 ;  /* 0xc1b80000ffcb7808 */ /* 0x000fe40002000000 */
[----:B------:R-:W-:Y:S01]  /*d6c0*/  I2FP.F32.S32 R36, R33 ;  /* 0x0000002100247245 */ /* 0x000fe20000201400 */
[----:B------:R-:W-:Y:S01]  /*d6d0*/  @P2 FMUL R169, R169, 0.25 ;  /* 0x3e800000a9a92820 */ /* 0x000fe20000400000 */
[----:B------:R-:W-:Y:S01]  /*d6e0*/  @P2 FMUL R168, R168, 0.25 ;  /* 0x3e800000a8a82820 */ /* 0x000fe20000400000 */
[----:B------:R-:W-:Y:S01]  /*d6f0*/  @!P3 FMUL R49, R49, 16777216 ;  /* 0x4b8000003131b820 */ /* 0x000fe20000400000 */
        /* <DEDUP_REMOVED lines=30> */
[----:B------:R-:W-:Y:S01]  /*d8e0*/  FSETP.GT.AND P1, PT, |R107|, 8.50705917302346158658e+37, PT ;  /* 0x7e8000006b00780b */ /* 0x000fe20003f24200 */
[----:B------:R-:W-:Y:S01]  /*d8f0*/  FFMA.FTZ R203, R36, 1.1920928955078125e-07, R203 ;  /* 0x3400000024cb7823 */ /* 0x000fe200000100cb */
[----:B------:R-:W0:Y:S01]  /*d900*/  MUFU.RCP R128, R128 ;  /* 0x0000008000807308 */ /* 0x000e220000001000 */
[----:B------:R-:W-:Y:S01]  /*d910*/  @!P3 FMUL R169, R169, 16777216 ;  /* 0x4b800000a9a9b820 */ /* 0x000fe20000400000 */
[----:B------:R-:W-:Y:S01]  /*d920*/  @!P3 FMUL R168, R168, 16777216 ;  /* 0x4b800000a8a8b820 */ /* 0x000fe20000400000 */
[----:B------:R-:W-:Y:S01]  /*d930*/  @!P3 FMUL R173, R173, 16777216 ;  /* 0x4b800000adadb820 */ /* 0x000fe20000400000 */
[----:B------:R-:W-:Y:S01]  /*d940*/  @!P3 FMUL R172, R172, 16777216 ;  /* 0x4b800000acacb820 */ /* 0x000fe20000400000 */
[----:B------:R-:W-:Y:S01]  /*d950*/  @!P3 FMUL R177, R177, 16777216 ;  /* 0x4b800000b1b1b820 */ /* 0x000fe20000400000 */
[----:B------:R-:W-:Y:S01]  /*d960*/  @!P3 FMUL R176, R176, 16777216 ;  /* 0x4b800000b0b0b820 */ /* 0x000fe20000400000 */
[----:B------:R-:W-:Y:S01]  /*d970*/  @!P3 FMUL R161, R161, 16777216 ;  /* 0x4b800000a1a1b820 */ /* 0x000fe20000400000 */
[----:B------:R-:W2:Y:S01]  /*d980*/  MUFU.RCP R36, R49 ;  /* 0x0000003100247308 */ /* 0x000ea20000001000 */
        /* <DEDUP_REMOVED lines=25> */
[----:B------:R-:W-:-:S02]  /*db20*/  FSETP.GT.AND P2, PT, |R40|, 8.50705917302346158658e+37, PT ;  /* 0x7e8000002800780b */ /* 0x000fc40003f44200 */
[C---:B------:R-:W-:Y:S02]  /*db30*/  FSETP.GEU.AND P3, PT, |R107|.reuse, 1.175494350822287508e-38, PT ;  /* 0x008000006b00780b */ /* 0x040fe40003f6e200 */
[----:B------:R-:W-:Y:S01]  /*db40*/  FSETP.GEU.AND P4, PT, |R40|, 1.175494350822287508e-38, PT ;  /* 0x008000002800780b */ /* 0x000fe20003f8e200 */
[----:B------:R-:W-:Y:S01]  /*db50*/  @P1 FMUL R107, R107, 0.25 ;  /* 0x3e8000006b6b1820 */ /* 0x000fe20000400000 */
[----:B0-----:R-:W-:Y:S01]  /*db60*/  FMUL R45, R128, R138 ;  /* 0x0000008a802d7220 */ /* 0x001fe20000400000 */
[C---:B--2---:R-:W-:Y:S01]  /*db70*/  FMUL R138, R36.reuse, R133 ;  /* 0x00000085248a7220 */ /* 0x044fe20000400000 */
[----:B------:R-:W-:-:S05]  /*db80*/  FMUL R133, R36, R21 ;  /* 0x0000001524857220 */ /* 0x000fca0000400000 */
[----:B------:R-:W-:Y:S02]  /*db90*/  @P2 FMUL R40, R40, 0.25 ;  /* 0x3e80000028282820 */ /* 0x000fe40000400000 */
[----:B------:R-:W-:Y:S02]  /*dba0*/  @!P3 FMUL R107, R107, 16777216 ;  /* 0x4b8000006b6bb820 */ /* 0x000fe40000400000 */
[----:B------:R-:W-:Y:S02]  /*dbb0*/  @!P4 FMUL R40, R40, 16777216 ;  /* 0x4b8000002828c820 */ /* 0x000fe40000400000 */
[----:B------:R-:W0:Y:S01]  /*dbc0*/  MUFU.RCP R21, R107 ;  /* 0x0000006b00157308 */ /* 0x000e220000001000 */
[----:B------:R-:W-:Y:S01]  /*dbd0*/  FMUL R108, R36, R156 ;  /* 0x0000009c246c7220 */ /* 0x000fe20000400000 */
[----:B------:R-:W-:Y:S01]  /*dbe0*/  VIADD R35, R30, 0xc0cafb0d ;  /* 0xc0cafb0d1e237836 */ /* 0x000fe20000000000 */
[----:B------:R-:W-:-:S05]  /*dbf0*/  IADD3 R20, R31, -0x3f3504f3, RZ ;  /* 0xc0cafb0d1f147810 */ /* 0x000fca0007ffe0ff */
[----:B------:R-:W2:Y:S01]  /*dc00*/  MUFU.RCP R156, R40 ;  /* 0x00000028009c7308 */ /* 0x000ea20000001000 */
[----:B------:R-:W-:Y:S01]  /*dc10*/  @P1 FMUL R115, R115, 0.25 ;  /* 0x3e80000073731820 */ /* 0x000fe20000400000 */
[----:B------:R-:W-:Y:S01]  /*dc20*/  IADD3 R32, R29, -0x3f3504f3, RZ ;  /* 0xc0cafb0d1d207810 */ /* 0x000fe20007ffe0ff */
[----:B------:R-:W-:Y:S01]  /*dc30*/  @P1 FMUL R15, R15, 0.25 ;  /* 0x3e8000000f0f1820 */ /* 0x000fe20000400000 */
[----:B------:R-:W-:Y:S01]  /*dc40*/  LOP3.LUT R20, R20, 0xff800000, RZ, 0xc0, !PT ;  /* 0xff80000014147812 */ /* 0x000fe200078ec0ff */
[----:B------:R-:W-:Y:S01]  /*dc50*/  @P1 FMUL R11, R11, 0.25 ;  /* 0x3e8000000b0b1820 */ /* 0x000fe20000400000 */
[----:B------:R-:W-:Y:S01]  /*dc60*/  LOP3.LUT R35, R35, 0xff800000, RZ, 0xc0, !PT ;  /* 0xff80000023237812 */ /* 0x000fe200078ec0ff */
[----:B------:R-:W-:Y:S01]  /*dc70*/  @P1 FMUL R9, R9, 0.25 ;  /* 0x3e80000009091820 */ /* 0x000fe20000400000 */
[----:B------:R-:W-:Y:S01]  /*dc80*/  @P1 FMUL R6, R6, 0.25 ;  /* 0x3e80000006061820 */ /* 0x000fe20000400000 */
[----:B------:R-:W-:Y:S01]  /*dc90*/  @P1 FMUL R195, R195, 0.25 ;  /* 0x3e800000c3c31820 */ /* 0x000fe20000400000 */
[----:B------:R-:W-:Y:S01]  /*dca0*/  @P2 FMUL R80, R80, 0.25 ;  /* 0x3e80000050502820 */ /* 0x000fe20000400000 */
[----:B------:R-:W-:Y:S01]  /*dcb0*/  @P2 FMUL R84, R84, 0.25 ;  /* 0x3e80000054542820 */ /* 0x000fe20000400000 */
[----:B------:R-:W-:Y:S01]  /*dcc0*/  @P2 FMUL R89, R89, 0.25 ;  /* 0x3e80000059592820 */ /* 0x000fe20000400000 */
[----:B------:R-:W-:Y:S01]  /*dcd0*/  @P2 FMUL R93, R93, 0.25 ;  /* 0x3e8000005d5d2820 */ /* 0x000fe20000400000 */
[----:B------:R-:W-:Y:S01]  /*dce0*/  @!P3 FMUL R115, R115, 16777216 ;  /* 0x4b8000007373b820 */ /* 0x000fe20000400000 */
[----:B------:R-:W-:Y:S01]  /*dcf0*/  LOP3.LUT R32, R32, 0xff800000, RZ, 0xc0, !PT ;  /* 0xff80000020207812 */ /* 0x000fe200078ec0ff */
[----:B------:R-:W-:Y:S01]  /*dd00*/  @!P3 FMUL R15, R15, 16777216 ;  /* 0x4b8000000f0fb820 */ /* 0x000fe20000400000 */
[----:B------:R-:W-:Y:S01]  /*dd10*/  I2FP.F32.S32 R34, R20 ;  /* 0x0000001400227245 */ /* 0x000fe20000201400 */
[----:B------:R-:W-:Y:S01]  /*dd20*/  FMUL R48, R128, R135 ;  /* 0x0000008780307220 */ /* 0x000fe20000400000 */
[----:B------:R-:W-:Y:S01]  /*dd30*/  I2FP.F32.S32 R3, R35 ;  /* 0x0000002300037245 */ /* 0x000fe20000201400 */
[----:B------:R-:W-:Y:S01]  /*dd40*/  @P1 FMUL R119, R119, 0.25 ;  /* 0x3e80000077771820 */ /* 0x000fe20000400000 */
[----:B------:R-:W-:Y:S01]  /*dd50*/  @P1 FMUL R13, R13, 0.25 ;  /* 0x3e8000000d0d1820 */ /* 0x000fe20000400000 */
[----:B------:R-:W-:Y:S01]  /*dd60*/  @!P3 FMUL R11, R11, 16777216 ;  /* 0x4b8000000b0bb820 */ /* 0x000fe20000400000 */
[----:B------:R-:W-:Y:S01]  /*dd70*/  @!P3 FMUL R9, R9, 16777216 ;  /* 0x4b8000000909b820 */ /* 0x000fe20000400000 */
[----:B------:R-:W-:Y:S01]  /*dd80*/  @!P3 FMUL R6, R6, 16777216 ;  /* 0x4b8000000606b820 */ /* 0x000fe20000400000 */
[----:B------:R-:W-:Y:S01]  /*dd90*/  FMUL R47, R128, R131 ;  /* 0x00000083802f7220 */ /* 0x000fe20000400000 */
[----:B------:R-:W-:Y:S01]  /*dda0*/  FMUL R135, R36, R27 ;  /* 0x0000001b24877220 */ /* 0x000fe20000400000 */
[----:B------:R-:W-:Y:S01]  /*ddb0*/  @P1 FMUL R114, R114, 0.25 ;  /* 0x3e80000072721820 */ /* 0x000fe20000400000 */
[----:B------:R-:W-:Y:S01]  /*ddc0*/  @P1 FMUL R14, R14, 0.25 ;  /* 0x3e8000000e0e1820 */ /* 0x000fe20000400000 */
[----:B------:R-:W-:Y:S01]  /*ddd0*/  @P1 FMUL R12, R12, 0.25 ;  /* 0x3e8000000c0c1820 */ /* 0x000fe20000400000 */
[----:B------:R-:W-:Y:S01]  /*dde0*/  @P1 FMUL R86, R86, 0.25 ;  /* 0x3e80000056561820 */ /* 0x000fe20000400000 */
[----:B------:R-:W-:Y:S01]  /*ddf0*/  @P1 FMUL R90, R90, 0.25 ;  /* 0x3e8000005a5a1820 */ /* 0x000fe20000400000 */
[----:B------:R-:W-:Y:S01]  /*de00*/  @!P3 FMUL R195, R195, 16777216 ;  /* 0x4b800000c3c3b820 */ /* 0x000fe20000400000 */
[----:B------:R-:W-:Y:S01]  /*de10*/  @!P4 FMUL R80, R80, 16777216 ;  /* 0x4b8000005050c820 */ /* 0x000fe20000400000 */
[----:B------:R-:W-:Y:S01]  /*de20*/  @!P4 FMUL R84, R84, 16777216 ;  /* 0x4b8000005454c820 */ /* 0x000fe20000400000 */
[----:B------:R-:W-:Y:S01]  /*de30*/  @!P4 FMUL R89, R89, 16777216 ;  /* 0x4b8000005959c820 */ /* 0x000fe20000400000 */
[----:B------:R-:W-:Y:S01]  /*de40*/  @!P4 FMUL R93, R93, 16777216 ;  /* 0x4b8000005d5dc820 */ /* 0x000fe20000400000 */
[----:B------:R-:W-:Y:S01]  /*de50*/  FMUL R131, R36, R136 ;  /* 0x0000008824837220 */ /* 0x000fe20000400000 */
        /* <DEDUP_REMOVED lines=18> */
[----:B0-----:R-:W-:Y:S01]  /*df80*/  FMUL R27, R21, R115 ;  /* 0x00000073151b7220 */ /* 0x001fe20000400000 */
[----:B------:R-:W-:Y:S01]  /*df90*/  @P2 FMUL R7, R7, 0.25 ;  /* 0x3e80000007072820 */ /* 0x000fe20000400000 */
[----:B------:R-:W-:Y:S01]  /*dfa0*/  @P2 FMUL R76, R76, 0.25 ;  /* 0x3e8000004c4c2820 */ /* 0x000fe20000400000 */
[----:B------:R-:W-:Y:S01]  /*dfb0*/  FSEL R202, RZ, -23, P5 ;  /* 0xc1b80000ffca7808 */ /* 0x000fe20002800000 */
[----:B------:R-:W-:Y:S01]  /*dfc0*/  FMUL R42, R128, R146 ;  /* 0x00000092802a7220 */ /* 0x000fe20000400000 */
[----:B------:R-:W-:Y:S01]  /*dfd0*/  I2FP.F32.S32 R37, R32 ;  /* 0x0000002000257245 */ /* 0x000fe20000201400 */
[----:B------:R-:W-:Y:S01]  /*dfe0*/  FMUL R136, R36, R141 ;  /* 0x0000008d24887220 */ /* 0x000fe20000400000 */
[----:B------:R-:W-:Y:S01]  /*dff0*/  @P1 FMUL R102, R102, 0.25 ;  /* 0x3e80000066661820 */ /* 0x000fe20000400000 */
[----:B------:R-:W-:Y:S01]  /*e000*/  @P2 FMUL R97, R97, 0.25 ;  /* 0x3e80000061612820 */ /* 0x000fe20000400000 */
[----:B------:R-:W-:Y:S01]  /*e010*/  @P2 FMUL R101, R101, 0.25 ;  /* 0x3e80000065652820 */ /* 0x000fe20000400000 */
[----:B------:R-:W-:Y:S01]  /*e020*/  FMUL R115, R21, R15 ;  /* 0x0000000f15737220 */ /* 0x000fe20000400000 */
[----:B------:R-:W-:Y:S01]  /*e030*/  @P2 FMUL R10, R10, 0.25 ;  /* 0x3e8000000a0a2820 */ /* 0x000fe20000400000 */
[----:B------:R-:W-:Y:S01]  /*e040*/  @P2 FMUL R77, R77, 0.25 ;  /* 0x3e8000004d4d2820 */ /* 0x000fe20000400000 */
[----:B------:R-:W-:Y:S01]  /*e050*/  @P2 FMUL R81, R81, 0.25 ;  /* 0x3e80000051512820 */ /* 0x000fe20000400000 */
[----:B------:R-:W-:Y:S01]  /*e060*/  @P2 FMUL R85, R85, 0.25 ;  /* 0x3e80000055552820 */ /* 0x000fe20000400000 */
[----:B------:R-:W-:Y:S01]  /*e070*/  FFMA.FTZ R205, R34, 1.1920928955078125e-07, R205 ;  /* 0x3400000022cd7823 */ /* 0x000fe200000100cd */
[----:B------:R-:W-:Y:S01]  /*e080*/  FFMA.FTZ R204, R3, 1.1920928955078125e-07, R204 ;  /* 0x3400000003cc7823 */ /* 0x000fe200000100cc */
[C---:B------:R-:W-:Y:S01]  /*e090*/  FMUL R121, R128.reuse, R123 ;  /* 0x0000007b80797220 */ /* 0x040fe20000400000 */
[----:B------:R-:W-:Y:S01]  /*e0a0*/  @!P3 FMUL R119, R119, 16777216 ;  /* 0x4b8000007777b820 */ /* 0x000fe20000400000 */
[----:B------:R-:W-:Y:S01]  /*e0b0*/  @!P3 FMUL R13, R13, 16777216 ;  /* 0x4b8000000d0db820 */ /* 0x000fe20000400000 */
[C---:B------:R-:W-:Y:S01]  /*e0c0*/  FMUL R15, R21.reuse, R11 ;  /* 0x0000000b150f7220 */ /* 0x040fe20000400000 */
[C---:B------:R-:W-:Y:S01]  /*e0d0*/  FMUL R146, R21.reuse, R9 ;  /* 0x0000000915927220 */ /* 0x040fe20000400000 */
[----:B------:R-:W-:Y:S01]  /*e0e0*/  FMUL R141, R21, R6 ;  /* 0x00000006158d7220 */ /* 0x000fe20000400000 */
        /* <DEDUP_REMOVED lines=26> */
[----:B------:R-:W-:Y:S01]  /*e290*/  @!P3 FMUL R114, R114, 16777216 ;  /* 0x4b8000007272b820 */ /* 0x000fe20000400000 */
[----:B------:R-:W-:Y:S01]  /*e2a0*/  @!P3 FMUL R14, R14, 16777216 ;  /* 0x4b8000000e0eb820 */ /* 0x000fe20000400000 */
[----:B------:R-:W-:Y:S01]  /*e2b0*/  @!P3 FMUL R12, R12, 16777216 ;  /* 0x4b8000000c0cb820 */ /* 0x000fe20000400000 */
[----:B------:R-:W-:Y:S01]  /*e2c0*/  @!P3 FMUL R86, R86, 16777216 ;  /* 0x4b8000005656b820 */ /* 0x000fe20000400000 */
[----:B------:R-:W-:Y:S01]  /*e2d0*/  @!P3 FMUL R90, R90, 16777216 ;  /* 0x4b8000005a5ab820 */ /* 0x000fe20000400000 */
[C---:B--2---:R-:W-:Y:S01]  /*e2e0*/  FMUL R9, R156.reuse, R89 ;  /* 0x000000599c097220 */ /* 0x044fe20000400000 */
[C---:B------:R-:W-:Y:S01]  /*e2f0*/  FMUL R40, R156.reuse, R93 ;  /* 0x0000005d9c287220 */ /* 0x040fe20000400000 */
[C---:B------:R-:W-:Y:S01]  /*e300*/  FMUL R6, R156.reuse, R80 ;  /* 0x000000509c067220 */ /* 0x040fe20000400000 */
[----:B------:R-:W-:Y:S01]  /*e310*/  FMUL R11, R156, R84 ;  /* 0x000000549c0b7220 */ /* 0x000fe20000400000 */
[----:B------:R-:W-:Y:S01]  /*e320*/  FMUL R128, R128, R23 ;  /* 0x0000001780807220 */ /* 0x000fe20000400000 */
        /* <DEDUP_REMOVED lines=18> */
[----:B------:R-:W-:Y:S01]  /*e450*/  FMUL R118, R21, R195 ;  /* 0x000000c315767220 */ /* 0x000fe20000400000 */
[----:B------:R-:W-:Y:S01]  /*e460*/  @!P4 FMUL R7, R7, 16777216 ;  /* 0x4b8000000707c820 */ /* 0x000fe20000400000 */
[----:B------:R-:W-:Y:S01]  /*e470*/  @!P4 FMUL R76, R76, 16777216 ;  /* 0x4b8000004c4cc820 */ /* 0x000fe20000400000 */
[C---:B------:R-:W-:Y:S01]  /*e480*/  FMUL R23, R36.reuse, R144 ;  /* 0x0000009024177220 */ /* 0x040fe20000400000 */
        /* <DEDUP_REMOVED lines=8> */
[----:B------:R-:W0:Y:S01]  /*e510*/  LDC R195, c[0x0][0x278] ;  /* 0x00009e00ffc37b82 */ /* 0x000e220000000800 */
[----:B------:R-:W-:Y:S01]  /*e520*/  FFMA.FTZ R202, R37, 1.1920928955078125e-07, R202 ;  /* 0x3400000025ca7823 */ /* 0x000fe200000100ca */
        /* <DEDUP_REMOVED lines=49> */
[----:B------:R-:W-:Y:S01]  /*e840*/  F2FP.BF16.F32.PACK_AB R9, R9, R40 ;  /* 0x000000280909723e */ /* 0x000fe200000010ff */
[----:B------:R-:W-:Y:S01]  /*e850*/  FMUL R7, R156, R7 ;  /* 0x000000079c077220 */ /* 0x000fe20000400000 */
[----:B------:R-:W-:Y:S01]  /*e860*/  F2FP.BF16.F32.PACK_AB R6, R6, R11 ;  /* 0x0000000b0606723e */ /* 0x000fe200000010ff */
[C---:B------:R-:W-:Y:S01]  /*e870*/  FMUL R76, R156.reuse, R76 ;  /* 0x0000004c9c4c7220 */ /* 0x040fe20000400000 */
[C---:B------:R-:W-:Y:S01]  /*e880*/  FMUL R8, R156.reuse, R97 ;  /* 0x000000619c087220 */ /* 0x040fe20000400000 */
[C---:B------:R-:W-:Y:S01]  /*e890*/  FMUL R101, R156.reuse, R101 ;  /* 0x000000659c657220 */ /* 0x040fe20000400000 */
[----:B------:R-:W-:Y:S01]  /*e8a0*/  FMUL R21, R21, R102 ;  /* 0x0000006615157220 */ /* 0x000fe20000400000 */
[C---:B------:R-:W-:Y:S01]  /*e8b0*/  FMUL R81, R156.reuse, R81 ;  /* 0x000000519c517220 */ /* 0x040fe20000400000 */
[C---:B------:R-:W-:Y:S01]  /*e8c0*/  FMUL R44, R156.reuse, R85 ;  /* 0x000000559c2c7220 */ /* 0x040fe20000400000 */
[C---:B------:R-:W-:Y:S01]  /*e8d0*/  FMUL R11, R156.reuse, R10 ;  /* 0x0000000a9c0b7220 */ /* 0x040fe20000400000 */
[----:B------:R-:W-:Y:S01]  /*e8e0*/  FMUL R40, R156, R77 ;  /* 0x0000004d9c287220 */ /* 0x000fe20000400000 */
[----:B------:R-:W-:Y:S01]  /*e8f0*/  @P2 FMUL R69, R69, 0.25 ;  /* 0x3e80000045452820 */ /* 0x000fe20000400000 */
[----:B------:R-:W-:Y:S01]  /*e900*/  F2FP.BF16.F32.PACK_AB R7, R7, R76 ;  /* 0x0000004c0707723e */ /* 0x000fe200000010ff */
[----:B------:R-:W-:Y:S01]  /*e910*/  @P2 FMUL R96, R96, 0.25 ;  /* 0x3e80000060602820 */ /* 0x000fe20000400000 */
[----:B------:R-:W-:Y:S01]  /*e920*/  F2FP.BF16.F32.PACK_AB R8, R8, R101 ;  /* 0x000000650808723e */ /* 0x000fe200000010ff */
[----:B------:R-:W-:Y:S01]  /*e930*/  @!P4 FMUL R69, R69, 16777216 ;  /* 0x4b8000004545c820 */ /* 0x000fe20000400000 */
[----:B------:R-:W-:Y:S01]  /*e940*/  F2FP.BF16.F32.PACK_AB R12, R12, R21 ;  /* 0x000000150c0c723e */ /* 0x000fe200000010ff */
[----:B------:R-:W-:Y:S01]  /*e950*/  @P2 FMUL R100, R100, 0.25 ;  /* 0x3e80000064642820 */ /* 0x000fe20000400000 */
[----:B------:R-:W-:Y:S01]  /*e960*/  F2FP.BF16.F32.PACK_AB R10, R81, R44 ;  /* 0x0000002c510a723e */ /* 0x000fe200000010ff */
[----:B------:R-:W-:Y:S01]  /*e970*/  @P2 FMUL R88, R88, 0.25 ;  /* 0x3e80000058582820 */ /* 0x000fe20000400000 */
[----:B------:R-:W-:Y:S01]  /*e980*/  F2FP.BF16.F32.PACK_AB R11, R11, R40 ;  /* 0x000000280b0b723e */ /* 0x000fe200000010ff */
[----:B------:R-:W-:Y:S01]  /*e990*/  @P2 FMUL R92, R92, 0.25 ;  /* 0x3e8000005c5c2820 */ /* 0x000fe20000400000 */
[----:B------:R-:W-:Y:S01]  /*e9a0*/  LOP3.LUT R76, R22, R201, RZ, 0x3c, !PT ;  /* 0x000000c9164c7212 */ /* 0x000fe200078e3cff */
[----:B------:R-:W-:Y:S01]  /*e9b0*/  @P2 FMUL R19, R19, 0.25 ;  /* 0x3e80000013132820 */ /* 0x000fe20000400000 */
[----:B------:R-:W-:Y:S01]  /*e9c0*/  IADD3 R21, R31, -R20, RZ ;  /* 0x800000141f157210 */ /* 0x000fe20007ffe0ff */
[----:B------:R-:W-:Y:S01]  /*e9d0*/  FMUL R154, R156, R69 ;  /* 0x000000459c9a7220 */ /* 0x000fe20000400000 */
[----:B------:R-:W-:Y:S01]  /*e9e0*/  F2FP.BF16.F32.PACK_AB R13, R13, R94 ;  /* 0x0000005e0d0d723e */ /* 0x000fe200000010ff */
[----:B------:R2:W-:Y:S01]  /*e9f0*/  STS.128 [R76+UR6+0x200], R8 ;  /* 0x000200084c007988 */ /* 0x0005e20008000c06 */
[----:B------:R-:W-:-:S02]  /*ea00*/  IMAD.MOV.U32 R94, RZ, RZ, 0x3dc6b27f ;  /* 0x3dc6b27fff5e7424 */ /* 0x000fc400078e00ff */
[----:B------:R-:W-:Y:S01]  /*ea10*/  FADD R69, R21, -1 ;  /* 0xbf80000015457421 */ /* 0x000fe20000000000 */
[----:B------:R-:W-:Y:S01]  /*ea20*/  @!P4 FMUL R96, R96, 16777216 ;  /* 0x4b8000006060c820 */ /* 0x000fe20000400000 */
        /* <DEDUP_REMOVED lines=12> */
[----:B--2---:R-:W-:Y:S01]  /*eaf0*/  SHF.R.U32.HI R10, RZ, 0x5, R2 ;  /* 0x00000005ff0a7819 */ /* 0x004fe20000011602 */
[----:B------:R-:W-:Y:S01]  /*eb00*/  @P2 FMUL R117, R117, 0.25 ;  /* 0x3e80000075752820 */ /* 0x000fe20000400000 */
[----:B------:R-:W-:Y:S01]  /*eb10*/  @P2 FMUL R116, R116, 0.25 ;  /* 0x3e80000074742820 */ /* 0x000fe20000400000 */
[----:B------:R-:W-:Y:S01]  /*eb20*/  FFMA.FTZ R2, R69, R94, -0.16845393180847167969 ;  /* 0xbe2c7f3045027423 */ /* 0x000fe2000001005e */
[----:B------:R-:W-:Y:S01]  /*eb30*/  SGXT.U32 R10, R10, 0x2 ;  /* 0x000000020a0a781a */ /* 0x000fe20000000000 */
[----:B------:R-:W-:Y:S01]  /*eb40*/  @P2 FMUL R68, R68, 0.25 ;  /* 0x3e80000044442820 */ /* 0x000fe20000400000 */
        /* <DEDUP_REMOVED lines=18> */
[----:B------:R-:W-:Y:S01]  /*ec70*/  FFMA.FTZ R8, R69, R2, 0.1716887056827545166 ;  /* 0x3e2fcf2a45087423 */ /* 0x000fe20000010002 */
[----:B------:R-:W-:Y:S01]  /*ec80*/  @!P4 FMUL R68, R68, 16777216 ;  /* 0x4b8000004444c820 */ /* 0x000fe20000400000 */
[----:B0-----:R-:W-:Y:S01]  /*ec90*/  IMAD R2, R10, R195, RZ ;  /* 0x000000c30a027224 */ /* 0x001fe200078e02ff */
[----:B------:R-:W-:Y:S01]  /*eca0*/  F2FP.BF16.F32.PACK_AB R4, R4, R5 ;  /* 0x000000050404723e */ /* 0x000fe200000010ff */
[----:B------:R-:W-:Y:S01]  /*ecb0*/  FMUL R5, R156, R88 ;  /* 0x000000589c057220 */ /* 0x000fe20000400000 */
[----:B------:R-:W-:Y:S01]  /*ecc0*/  F2FP.BF16.F32.PACK_AB R14, R14, R37 ;  /* 0x000000250e0e723e */ /* 0x000fe200000010ff */
[C---:B------:R-:W-:Y:S01]  /*ecd0*/  FMUL R92, R156.reuse, R92 ;  /* 0x0000005c9c5c7220 */ /* 0x040fe20000400000 */
[----:B------:R-:W-:Y:S01]  /*ece0*/  F2FP.BF16.F32.PACK_AB R15, R15, R36 ;  /* 0x000000240f0f723e */ /* 0x000fe200000010ff */
        /* <DEDUP_REMOVED lines=15> */
[C---:B------:R-:W-:Y:S01]  /*ede0*/  LEA R68, R195.reuse, R2, 0x2 ;  /* 0x00000002c3447211 */ /* 0x040fe200078e10ff */
[----:B-----5:R-:W0:Y:S01]  /*edf0*/  S2R R209, SR_CTAID.X ;  /* 0x0000000000d17919 */ /* 0x020e220000002500 */
[----:B------:R-:W-:Y:S01]  /*ee00*/  IADD3 R35, R30, -R35, RZ ;  /* 0x800000231e237210 */ /* 0x000fe20007ffe0ff */
[----:B------:R-:W2:Y:S02]  /*ee10*/  LDC.64 R198, c[0x0][0x228] ;  /* 0x00008a00ffc67b82 */ /* 0x000ea40000000a00 */
[----:B------:R-:W-:Y:S01]  /*ee20*/  IMAD R80, R195, 0x4, R68 ;  /* 0x00000004c3507824 */ /* 0x000fe200078e0244 */
[----:B------:R-:W-:-:S04]  /*ee30*/  F2FP.BF16.F32.PACK_AB R17, R91, R86 ;  /* 0x000000565b11723e */ /* 0x000fc800000010ff */
[----:B------:R-:W-:-:S05]  /*ee40*/  LEA R84, R195, R80, 0x2 ;  /* 0x00000050c3547211 */ /* 0x000fca00078e10ff */
[----:B------:R-:W-:Y:S01]  /*ee50*/  IMAD R86, R195, 0x4, R84 ;  /* 0x00000004c3567824 */ /* 0x000fe200078e0254 */
[----:B------:R-:W-:-:S04]  /*ee60*/  F2FP.BF16.F32.PACK_AB R16, R99, R90 ;  /* 0x0000005a6310723e */ /* 0x000fc800000010ff */
[----:B------:R-:W-:Y:S02]  /*ee70*/  LEA R88, R195, R86, 0x2 ;  /* 0x00000056c3587211 */ /* 0x000fe400078e10ff */
[----:B------:R-:W-:-:S03]  /*ee80*/  F2FP.BF16.F32.PACK_AB R5, R5, R92 ;  /* 0x0000005c0505723e */ /* 0x000fc600000010ff */
[----:B------:R-:W-:-:S04]  /*ee90*/  IMAD R90, R195, 0x4, R88 ;  /* 0x00000004c35a7824 */ /* 0x000fc800078e0258 */
[----:B------:R-:W-:-:S04]  /*eea0*/  IMAD R92, R195, 0x4, R90 ;  /* 0x00000004c35c7824 */ /* 0x000fc800078e025a */
[----:B------:R-:W-:Y:S01]  /*eeb0*/  IMAD R98, R195, 0x4, R92 ;  /* 0x00000004c3627824 */ /* 0x000fe200078e025c */
[----:B------:R-:W-:Y:S02]  /*eec0*/  IADD3 R33, R28, -R33, RZ ;  /* 0x800000211c217210 */ /* 0x000fe40007ffe0ff */
[----:B------:R-:W-:Y:S01]  /*eed0*/  IADD3 R32, R29, -R32, RZ ;  /* 0x800000201d207210 */ /* 0x000fe20007ffe0ff */
[----:B------:R-:W-:Y:S01]  /*eee0*/  IMAD R96, R195, 0x4, R98 ;  /* 0x00000004c3607824 */ /* 0x000fe200078e0262 */
[----:B------:R3:W-:Y:S01]  /*eef0*/  STS.128 [R76+UR6], R4 ;  /* 0x000000044c007988 */ /* 0x0007e20008000c06 */
[----:B------:R-:W-:Y:S01]  /*ef00*/  FADD R35, R35, -1 ;  /* 0xbf80000023237421 */ /* 0x000fe20000000000 */
[----:B------:R-:W-:Y:S01]  /*ef10*/  FADD R33, R33, -1 ;  /* 0xbf80000021217421 */ /* 0x000fe20000000000 */
[----:B------:R-:W-:Y:S01]  /*ef20*/  FADD R32, R32, -1 ;  /* 0xbf80000020207421 */ /* 0x000fe20000000000 */
[----:B------:R-:W-:Y:S02]  /*ef30*/  LEA R100, R195, R96, 0x2 ;  /* 0x00000060c3647211 */ /* 0x000fe400078e10ff */
[----:B---3--:R-:W-:-:S02]  /*ef40*/  F2FP.BF16.F32.PACK_AB R4, R133, R144 ;  /* 0x000000908504723e */ /* 0x008fc400000010ff */
[----:B------:R-:W-:Y:S02]  /*ef50*/  F2FP.BF16.F32.PACK_AB R5, R135, R138 ;  /* 0x0000008a8705723e */ /* 0x000fe400000010ff */
[----:B------:R-:W-:Y:S02]  /*ef60*/  F2FP.BF16.F32.PACK_AB R6, R129, R136 ;  /* 0x000000888106723e */ /* 0x000fe400000010ff */
[----:B------:R-:W-:-:S05]  /*ef70*/  F2FP.BF16.F32.PACK_AB R7, R127, R132 ;  /* 0x000000847f07723e */ /* 0x000fca00000010ff */
[----:B------:R3:W-:Y:S01]  /*ef80*/  STS.128 [R76+UR6+0x300], R4 ;  /* 0x000300044c007988 */ /* 0x0007e20008000c06 */
[----:B------:R-:W-:Y:S01]  /*ef90*/  FFMA.FTZ R8, R69, R8, -0.17900948226451873779 ;  /* 0xbe374e4345087423 */ /* 0x000fe20000010008 */
[-C--:B---3--:R-:W-:Y:S01]  /*efa0*/  FFMA.FTZ R4, R35, R94.reuse, -0.16845393180847167969 ;  /* 0xbe2c7f3023047423 */ /* 0x088fe2000001005e */
[-C--:B------:R-:W-:Y:S01]  /*efb0*/  FFMA.FTZ R6, R33, R94.reuse, -0.16845393180847167969 ;  /* 0xbe2c7f3021067423 */ /* 0x080fe2000001005e */
[----:B------:R-:W-:Y:S01]  /*efc0*/  FFMA.FTZ R5, R32, R94, -0.16845393180847167969 ;  /* 0xbe2c7f3020057423 */ /* 0x000fe2000001005e */
[----:B------:R-:W-:-:S05]  /*efd0*/  IMAD R94, R195, 0x4, R100 ;  /* 0x00000004c35e7824 */ /* 0x000fca00078e0264 */
[----:B------:R-:W-:Y:S01]  /*efe0*/  LEA R116, R195, R94, 0x2 ;  /* 0x0000005ec3747211 */ /* 0x000fe200078e10ff */
[----:B------:R-:W-:-:S04]  /*eff0*/  FFMA.FTZ R10, R69, R8, 0.20512372255325317383 ;  /* 0x3e520bf4450a7423 */ /* 0x000fc80000010008 */
[----:B------:R-:W-:Y:S01]  /*f000*/  IMAD R102, R195, 0x4, R116 ;  /* 0x00000004c3667824 */ /* 0x000fe200078e0274 */
[----:B------:R-:W-:-:S04]  /*f010*/  F2FP.BF16.F32.PACK_AB R8, R123, R128 ;  /* 0x000000807b08723e */ /* 0x000fc800000010ff */
[----:B------:R-:W-:Y:S02]  /*f020*/  LEA R128, R195, R102, 0x2 ;  /* 0x00000066c3807211 */ /* 0x000fe400078e10ff */
[----:B------:R-:W-:-:S03]  /*f030*/  F2FP.BF16.F32.PACK_AB R20, R139, R124 ;  /* 0x0000007c8b14723e */ /* 0x000fc600000010ff */
[----:B------:R-:W-:Y:S01]  /*f040*/  IMAD R124, R195, 0x4, R128 ;  /* 0x00000004c37c7824 */ /* 0x000fe200078e0280 */
[----:B------:R3:W-:Y:S01]  /*f050*/  STS.128 [R76+UR6+0x80], R12 ;  /* 0x0000800c4c007988 */ /* 0x0007e20008000c06 */
[----:B------:R-:W-:Y:S01]  /*f060*/  F2FP.BF16.F32.PACK_AB R23, R23, R134 ;  /* 0x000000861717723e */ /* 0x000fe200000010ff */
[----:B------:R-:W-:Y:S01]  /*f070*/  FFMA.FTZ R4, R35, R4, 0.1716887056827545166 ;  /* 0x3e2fcf2a23047423 */ /* 0x000fe20000010004 */
[----:B---3--:R-:W-:Y:S02]  /*f080*/  F2FP.BF16.F32.PACK_AB R12, R121, R126 ;  /* 0x0000007e790c723e */ /* 0x008fe400000010ff */
[----:B------:R-:W-:-:S05]  /*f090*/  LEA R126, R195, R124, 0x2 ;  /* 0x0000007cc37e7211 */ /* 0x000fca00078e10ff */
[----:B------:R-:W-:Y:S02]  /*f0a0*/  IMAD R132, R195, 0x4, R126 ;  /* 0x00000004c3847824 */ /* 0x000fe400078e027e */
[----:B------:R-:W-:-:S03]  /*f0b0*/  FFMA.FTZ R5, R32, R5, 0.1716887056827545166 ;  /* 0x3e2fcf2a20057423 */ /* 0x000fc60000010005 */
[----:B------:R-:W-:Y:S01]  /*f0c0*/  LEA R134, R195, R132, 0x2 ;  /* 0x00000084c3867211 */ /* 0x000fe200078e10ff */
[----:B------:R-:W-:Y:S01]  /*f0d0*/  FFMA.FTZ R4, R35, R4, -0.17900948226451873779 ;  /* 0xbe374e4323047423 */ /* 0x000fe20000010004 */
[----:B------:R-:W-:-:S03]  /*f0e0*/  FFMA.FTZ R5, R32, R5, -0.17900948226451873779 ;  /* 0xbe374e4320057423 */ /* 0x000fc60000010005 */
[----:B------:R-:W-:Y:S02]  /*f0f0*/  IMAD R136, R195, 0x4, R134 ;  /* 0x00000004c3887824 */ /* 0x000fe400078e0286 */
[----:B------:R-:W-:Y:S01]  /*f100*/  FFMA.FTZ R6, R33, R6, 0.1716887056827545166 ;  /* 0x3e2fcf2a21067423 */ /* 0x000fe20000010006 */
[----:B------:R-:W-:Y:S01]  /*f110*/  FFMA.FTZ R4, R35, R4, 0.20512372255325317383 ;  /* 0x3e520bf423047423 */ /* 0x000fe20000010004 */
[----:B------:R-:W-:Y:S01]  /*f120*/  FFMA.FTZ R5, R32, R5, 0.20512372255325317383 ;  /* 0x3e520bf420057423 */ /* 0x000fe20000010005 */
[----:B------:R-:W-:Y:S01]  /*f130*/  LEA R138, R195, R136, 0x2 ;  /* 0x00000088c38a7211 */ /* 0x000fe200078e10ff */
[----:B------:R-:W-:Y:S01]  /*f140*/  FFMA.FTZ R6, R33, R6, -0.17900948226451873779 ;  /* 0xbe374e4321067423 */ /* 0x000fe20000010006 */
[----:B------:R-:W-:Y:S01]  /*f150*/  F2FP.BF16.F32.PACK_AB R22, R131, R140 ;  /* 0x0000008c8316723e */ /* 0x000fe200000010ff */
[----:B------:R-:W-:Y:S01]  /*f160*/  FFMA.FTZ R4, R35, R4, -0.24046532809734344482 ;  /* 0xbe763c8b23047423 */ /* 0x000fe20000010004 */
[----:B------:R-:W-:Y:S01]  /*f170*/  FFMA.FTZ R10, R69, R10, -0.24046532809734344482 ;  /* 0xbe763c8b450a7423 */ /* 0x000fe2000001000a */
[----:B------:R-:W-:-:S02]  /*f180*/  IMAD R140, R195, 0x4, R138 ;  /* 0x00000004c38c7824 */ /* 0x000fc400078e028a */
[C---:B------:R-:W-:Y:S01]  /*f190*/  FFMA.FTZ R5, R32.reuse, R5, -0.24046532809734344482 ;  /* 0xbe763c8b20057423 */ /* 0x040fe20000010005 */
[----:B------:R-:W-:Y:S01]  /*f1a0*/  F2FP.BF16.F32.PACK_AB R18, R141, R148 ;  /* 0x000000948d12723e */ /* 0x000fe200000010ff */
[----:B------:R-:W-:Y:S01]  /*f1b0*/  FFMA.FTZ R6, R33, R6, 0.20512372255325317383 ;  /* 0x3e520bf421067423 */ /* 0x000fe20000010006 */
[----:B------:R-:W-:Y:S01]  /*f1c0*/  F2FP.BF16.F32.PACK_AB R19, R125, R146 ;  /* 0x000000927d13723e */ /* 0x000fe200000010ff */
[----:B------:R-:W-:Y:S01]  /*f1d0*/  FFMA.FTZ R4, R35, R4, 0.28857114911079406738 ;  /* 0x3e93bf9923047423 */ /* 0x000fe20000010004 */
[----:B------:R-:W-:Y:S01]  /*f1e0*/  FFMA.FTZ R14, R69, R10, 0.28857114911079406738 ;  /* 0x3e93bf99450e7423 */ /* 0x000fe2000001000a */
[C---:B------:R-:W-:Y:S01]  /*f1f0*/  FFMA.FTZ R5, R32.reuse, R5, 0.28857114911079406738 ;  /* 0x3e93bf9920057423 */ /* 0x040fe20000010005 */
[----:B------:R-:W-:Y:S01]  /*f200*/  LEA R144, R195, R140, 0x2 ;  /* 0x0000008cc3907211 */ /* 0x000fe200078e10ff */
[----:B------:R-:W-:Y:S01]  /*f210*/  FFMA.FTZ R6, R33, R6, -0.24046532809734344482 ;  /* 0xbe763c8b21067423 */ /* 0x000fe20000010006 */
[----:B------:R3:W-:Y:S01]  /*f220*/  STS.128 [R76+UR6+0x280], R16 ;  /* 0x000280104c007988 */ /* 0x0007e20008000c06 */
[----:B------:R-:W-:Y:S01]  /*f230*/  FFMA.FTZ R4, R35, R4, -0.36067417263984680176 ;  /* 0xbeb8aa4923047423 */ /* 0x000fe20000010004 */
[----:B------:R-:W-:Y:S01]  /*f240*/  FFMA.FTZ R5, R32, R5, -0.36067417263984680176 ;  /* 0xbeb8aa4920057423 */ /* 0x000fe20000010005 */
[----:B------:R-:W-:Y:S01]  /*f250*/  IMAD R148, R195, 0x4, R144 ;  /* 0x00000004c3947824 */ /* 0x000fe200078e0290 */
[----:B------:R-:W-:Y:S01]  /*f260*/  F2FP.BF16.F32.PACK_AB R21, R137, R142 ;  /* 0x0000008e8915723e */ /* 0x000fe200000010ff */
[----:B------:R-:W-:Y:S01]  /*f270*/  FFMA.FTZ R6, R33, R6, 0.28857114911079406738 ;  /* 0x3e93bf9921067423 */ /* 0x000fe20000010006 */
[----:B------:R-:W-:Y:S01]  /*f280*/  F2FP.BF16.F32.PACK_AB R9, R50, R51 ;  /* 0x000000333209723e */ /* 0x000fe200000010ff */
[----:B------:R-:W-:Y:S01]  /*f290*/  FFMA.FTZ R4, R35, R4, 0.48089820146560668945 ;  /* 0x3ef6384a23047423 */ /* 0x000fe20000010004 */
[----:B------:R-:W-:-:S02]  /*f2a0*/  F2FP.BF16.F32.PACK_AB R13, R47, R48 ;  /* 0x000000302f0d723e */ /* 0x000fc400000010ff */
[----:B------:R-:W-:Y:S02]  /*f2b0*/  F2FP.BF16.F32.PACK_AB R10, R45, R46 ;  /* 0x0000002e2d0a723e */ /* 0x000fe400000010ff */
[----:B------:R-:W-:Y:S02]  /*f2c0*/  F2FP.BF16.F32.PACK_AB R11, R42, R43 ;  /* 0x0000002b2a0b723e */ /* 0x000fe400000010ff */
[----:B------:R-:W-:Y:S01]  /*f2d0*/  F2FP.BF16.F32.PACK_AB R15, R34, R39 ;  /* 0x00000027220f723e */ /* 0x000fe200000010ff */
[----:B---3--:R-:W-:Y:S01]  /*f2e0*/  FFMA.FTZ R16, R69, R14, -0.36067417263984680176 ;  /* 0xbeb8aa4945107423 */ /* 0x008fe2000001000e */
[----:B------:R-:W-:Y:S01]  /*f2f0*/  F2FP.BF16.F32.PACK_AB R14, R38, R41 ;  /* 0x00000029260e723e */ /* 0x000fe200000010ff */
[C---:B------:R-:W-:Y:S01]  /*f300*/  FFMA.FTZ R5, R32.reuse, R5, 0.48089820146560668945 ;  /* 0x3ef6384a20057423 */ /* 0x040fe20000010005 */
[----:B------:R-:W-:Y:S02]  /*f310*/  IMAD R146, R195, 0x4, R148 ;  /* 0x00000004c3927824 */ /* 0x000fe400078e0294 */
[----:B------:R-:W-:Y:S01]  /*f320*/  FFMA.FTZ R16, R69, R16, 0.48089820146560668945 ;  /* 0x3ef6384a45107423 */ /* 0x000fe20000010010 */
[----:B------:R-:W-:Y:S01]  /*f330*/  FFMA.FTZ R6, R33, R6, -0.36067417263984680176 ;  /* 0xbeb8aa4921067423 */ /* 0x000fe20000010006 */
[----:B------:R3:W-:Y:S01]  /*f340*/  STS.128 [R76+UR6+0x100], R20 ;  /* 0x000100144c007988 */ /* 0x0007e20008000c06 */
[----:B------:R-:W-:Y:S01]  /*f350*/  FFMA.FTZ R4, R35, R4, -0.72134751081466674805 ;  /* 0xbf38aa3b23047423 */ /* 0x000fe20000010004 */
[----:B------:R-:W-:Y:S01]  /*f360*/  ISETP.GE.U32.AND P2, PT, R31, 0x7f800000, PT ;  /* 0x7f8000001f00780c */ /* 0x000fe20003f46070 */
[----:B------:R-:W-:Y:S01]  /*f370*/  FFMA.FTZ R16, R69, R16, -0.72134751081466674805 ;  /* 0xbf38aa3b45107423 */ /* 0x000fe20000010010 */
[----:B------:R-:W-:Y:S01]  /*f380*/  STS.128 [R76+UR6+0x180], R8 ;  /* 0x000180084c007988 */ /* 0x000fe20008000c06 */
[----:B------:R-:W-:Y:S01]  /*f390*/  FFMA.FTZ R5, R32, R5, -0.72134751081466674805 ;  /* 0xbf38aa3b20057423 */ /* 0x000fe20000010005 */
[----:B------:R-:W-:-:S02]  /*f3a0*/  IMAD R152, R195, 0x4, R146 ;  /* 0x00000004c3987824 */ /* 0x000fc400078e0292 */
[----:B------:R-:W-:Y:S01]  /*f3b0*/  STS.128 [R76+UR6+0x380], R12 ;  /* 0x0003800c4c007988 */ /* 0x000fe20008000c06 */
[----:B------:R-:W-:Y:S01]  /*f3c0*/  FFMA.FTZ R6, R33, R6, 0.48089820146560668945 ;  /* 0x3ef6384a21067423 */ /* 0x000fe20000010006 */
[----:B------:R-:W-:Y:S01]  /*f3d0*/  BAR.SYNC.DEFER_BLOCKING 0x0 ;  /* 0x0000000000007b1d */ /* 0x000fe20000010000 */
[----:B------:R-:W-:Y:S01]  /*f3e0*/  FMUL R4, R35, R4 ;  /* 0x0000000423047220 */ /* 0x000fe20000400000 */
[----:B------:R-:W-:Y:S01]  /*f3f0*/  FMUL R16, R69, R16 ;  /* 0x0000001045107220 */ /* 0x000fe20000400000 */
[----:B------:R-:W-:Y:S01]  /*f400*/  FMUL R5, R32, R5 ;  /* 0x0000000520057220 */ /* 0x000fe20000400000 */
[----:B------:R-:W-:Y:S01]  /*f410*/  ISETP.GE.U32.AND P6, PT, R30, 0x7f800000, PT ;  /* 0x7f8000001e00780c */ /* 0x000fe20003fc6070 */
[----:B------:R-:W-:Y:S01]  /*f420*/  FFMA.FTZ R6, R33, R6, -0.72134751081466674805 ;  /* 0xbf38aa3b21067423 */ /* 0x000fe20000010006 */
[----:B------:R-:W-:Y:S02]  /*f430*/  ISETP.GE.U32.AND P1, PT, R28, 0x7f800000, PT ;  /* 0x7f8000001c00780c */ /* 0x000fe40003f26070 */
[----:B------:R-:W-:Y:S01]  /*f440*/  ISETP.GE.U32.AND P5, PT, R29, 0x7f800000, PT ;  /* 0x7f8000001d00780c */ /* 0x000fe20003fa6070 */
[----:B------:R-:W-:Y:S01]  /*f450*/  FMUL R4, R35, R4 ;  /* 0x0000000423047220 */ /* 0x000fe20000400000 */
[----:B------:R-:W-:Y:S01]  /*f460*/  LEA R142, R195, R152, 0x2 ;  /* 0x00000098c38e7211 */ /* 0x000fe200078e10ff */
[----:B------:R-:W-:Y:S01]  /*f470*/  FMUL R16, R69, R16 ;  /* 0x0000001045107220 */ /* 0x000fe20000400000 */
[----:B------:R-:W-:Y:S01]  /*f480*/  FMUL R5, R32, R5 ;  /* 0x0000000520057220 */ /* 0x000fe20000400000 */
[----:B------:R-:W-:Y:S01]  /*f490*/  FMUL R6, R33, R6 ;  /* 0x0000000621067220 */ /* 0x000fe20000400000 */
[----:B------:R-:W-:Y:S01]  /*f4a0*/  FFMA.FTZ R35, R35, 1.4426950216293334961, R4 ;  /* 0x3fb8aa3b23237823 */ /* 0x000fe20000010004 */
[----:B------:R-:W-:-:S02]  /*f4b0*/  IMAD R150, R195, 0x4, R142 ;  /* 0x00000004c3967824 */ /* 0x000fc400078e028e */
[----:B------:R-:W-:Y:S01]  /*f4c0*/  FFMA.FTZ R16, R69, 1.4426950216293334961, R16 ;  /* 0x3fb8aa3b45107823 */ /* 0x000fe20000010010 */
[----:B------:R-:W-:Y:S01]  /*f4d0*/  FFMA.FTZ R5, R32, 1.4426950216293334961, R5 ;  /* 0x3fb8aa3b20057823 */ /* 0x000fe20000010005 */
[----:B------:R-:W-:Y:S01]  /*f4e0*/  @P2 MOV R4, 0x7f800000 ;  /* 0x7f80000000042802 */ /* 0x000fe20000000f00 */
[----:B------:R-:W-:Y:S01]  /*f4f0*/  FMUL R6, R33, R6 ;  /* 0x0000000621067220 */ /* 0x000fe20000400000 */
[----:B------:R-:W-:Y:S01]  /*f500*/  F2FP.BF16.F32.PACK_AB R32, R117, R154 ;  /* 0x0000009a7520723e */ /* 0x000fe200000010ff */
[----:B------:R-:W-:Y:S01]  /*f510*/  FADD R205, R205, R16 ;  /* 0x00000010cdcd7221 */ /* 0x000fe20000000000 */
[----:B------:R-:W-:Y:S01]  /*f520*/  FADD R202, R202, R5 ;  /* 0x00000005caca7221 */ /* 0x000fe20000000000 */
[----:B------:R-:W-:Y:S01]  /*f530*/  LEA R154, R195, R150, 0x2 ;  /* 0x00000096c39a7211 */ /* 0x000fe200078e10ff */
[----:B------:R-:W-:Y:S01]  /*f540*/  @P2 FFMA.FTZ R205, R31, R4, +INF ;  /* 0x7f8000001fcd2423 */ /* 0x000fe20000010004 */
[----:B------:R-:W-:Y:S01]  /*f550*/  @P6 MOV R5, 0x7f800000 ;  /* 0x7f80000000056802 */ /* 0x000fe20000000f00 */
[----:B------:R-:W-:Y:S01]  /*f560*/  FFMA.FTZ R6, R33, 1.4426950216293334961, R6 ;  /* 0x3fb8aa3b21067823 */ /* 0x000fe20000010006 */
[----:B------:R-:W-:Y:S01]  /*f570*/  @P1 MOV R7, 0x7f800000 ;  /* 0x7f80000000071802 */ /* 0x000fe20000000f00 */
[----:B------:R-:W-:Y:S01]  /*f580*/  @P5 IMAD.MOV.U32 R4, RZ, RZ, 0x7f800000 ;  /* 0x7f800000ff045424 */ /* 0x000fe200078e00ff */
[----:B------:R-:W-:Y:S01]  /*f590*/  LOP3.LUT R208, R0, 0x40, RZ, 0x3c, !PT ;  /* 0x0000004000d07812 */ /* 0x000fe200078e3cff */
[----:B------:R-:W-:Y:S01]  /*f5a0*/  FADD R204, R204, R35 ;  /* 0x00000023cccc7221 */ /* 0x000fe20000000000 */
[----:B------:R-:W-:Y:S01]  /*f5b0*/  F2FP.BF16.F32.PACK_AB R33, R189, R130 ;  /* 0x00000082bd21723e */ /* 0x000fe200000010ff */
[----:B------:R-:W-:-:S02]  /*f5c0*/  IMAD R130, R195, 0x4, R154 ;  /* 0x00000004c3827824 */ /* 0x000fc400078e029a */
[----:B------:R-:W-:Y:S01]  /*f5d0*/  FADD R203, R203, R6 ;  /* 0x00000006cbcb7221 */ /* 0x000fe20000000000 */
[----:B------:R-:W-:Y:S01]  /*f5e0*/  FSETP.NEU.AND P4, PT, R31, RZ, PT ;  /* 0x000000ff1f00720b */ /* 0x000fe20003f8d000 */
[C---:B------:R-:W-:Y:S01]  /*f5f0*/  @P6 FFMA.FTZ R204, R30.reuse, R5, +INF ;  /* 0x7f8000001ecc6423 */ /* 0x040fe20000010005 */
[----:B------:R-:W-:Y:S01]  /*f600*/  FSETP.NEU.AND P3, PT, R30, RZ, PT ;  /* 0x000000ff1e00720b */ /* 0x000fe20003f6d000 */
[----:B------:R-:W-:Y:S01]  /*f610*/  @P1 FFMA.FTZ R203, R28, R7, +INF ;  /* 0x7f8000001ccb1423 */ /* 0x000fe20000010007 */
[----:B------:R-:W-:Y:S01]  /*f620*/  @P5 FFMA.FTZ R202, R29, R4, +INF ;  /* 0x7f8000001dca5423 */ /* 0x000fe20000010004 */
[----:B------:R-:W-:Y:S01]  /*f630*/  F2FP.BF16.F32.PACK_AB R30, R44, R49 ;  /* 0x000000312c1e723e */ /* 0x000fe200000010ff */
[----:B------:R-:W-:Y:S01]  /*f640*/  LDS.128 R16, [R0+UR6+0x800] ;  /* 0x0008000600107984 */ /* 0x000fe20008000c00 */
[----:B------:R-:W-:Y:S02]  /*f650*/  F2FP.BF16.F32.PACK_AB R34, R40, R185 ;  /* 0x000000b92822723e */ /* 0x000fe400000010ff */
[----:B------:R-:W-:Y:S01]  /*f660*/  F2FP.BF16.F32.PACK_AB R31, R37, R196 ;  /* 0x000000c4251f723e */ /* 0x000fe200000010ff */
[----:B------:R-:W-:Y:S01]  /*f670*/  LDS.128 R48, [R0+UR6+0x400] ;  /* 0x0004000600307984 */ /* 0x000fe20008000c00 */
[----:B------:R-:W-:-:S02]  /*f680*/  F2FP.BF16.F32.PACK_AB R35, R36, R197 ;  /* 0x000000c52423723e */ /* 0x000fc400000010ff */
[----:B------:R-:W-:Y:S01]  /*f690*/  FSETP.NEU.AND P2, PT, R28, RZ, PT ;  /* 0x000000ff1c00720b */ /* 0x000fe20003f4d000 */
[----:B------:R-:W4:Y:S01]  /*f6a0*/  LDS.128 R36, [R0+UR6] ;  /* 0x0000000600247984 */ /* 0x000f220008000c00 */
[----:B------:R-:W-:-:S03]  /*f6b0*/  F2FP.BF16.F32.PACK_AB R28, R81, R156 ;  /* 0x0000009c511c723e */ /* 0x000fc600000010ff */
[----:B------:R-:W-:Y:S01]  /*f6c0*/  LDS.128 R8, [R0+UR6+0xc00] ;  /* 0x000c000600087984 */ /* 0x000fe20008000c00 */
[----:B------:R-:W-:-:S03]  /*f6d0*/  LEA R156, R195, R130, 0x2 ;  /* 0x00000082c39c7211 */ /* 0x000fc600078e10ff */
[----:B------:R-:W4:Y:S04]  /*f6e0*/  LDS.128 R40, [R208+UR6] ;  /* 0x00000006d0287984 */ /* 0x000f280008000c00 */
[----:B------:R-:W4:Y:S04]  /*f6f0*/  LDS.128 R44, [R208+UR6+0x400] ;  /* 0x00040006d02c7984 */ /* 0x000f280008000c00 */
[----:B------:R-:W4:Y:S04]  /*f700*/  LDS.128 R12, [R208+UR6+0x800] ;  /* 0x00080006d00c7984 */ /* 0x000f280008000c00 */
[----:B------:R-:W4:Y:S01]  /*f710*/  LDS.128 R4, [R208+UR6+0xc00] ;  /* 0x000c0006d0047984 */ /* 0x000f220008000c00 */
[----:B------:R-:W-:Y:S01]  /*f720*/  BAR.SYNC.DEFER_BLOCKING 0x0 ;  /* 0x0000000000007b1d */ /* 0x000fe20000010000 */
[----:B------:R-:W-:Y:S01]  /*f730*/  IMAD R158, R195, 0x4, R156 ;  /* 0x00000004c39e7824 */ /* 0x000fe200078e029c */
[----:B---3--:R-:W-:-:S04]  /*f740*/  F2FP.BF16.F32.PACK_AB R21, R113, R120 ;  /* 0x000000787115723e */ /* 0x008fc800000010ff */
[----:B------:R-:W-:Y:S02]  /*f750*/  LEA R120, R195, R158, 0x2 ;  /* 0x0000009ec3787211 */ /* 0x000fe400078e10ff */
[----:B------:R-:W-:-:S03]  /*f760*/  F2FP.BF16.F32.PACK_AB R22, R109, R114 ;  /* 0x000000726d16723e */ /* 0x000fc600000010ff */
[----:B------:R-:W-:Y:S01]  /*f770*/  IMAD R114, R195, 0x4, R120 ;  /* 0x00000004c3727824 */ /* 0x000fe200078e0278 */
[----:B------:R-:W-:Y:S02]  /*f780*/  FSETP.NEU.AND P1, PT, R29, RZ, PT ;  /* 0x000000ff1d00720b */ /* 0x000fe40003f2d000 */
[----:B------:R-:W-:Y:S02]  /*f790*/  F2FP.BF16.F32.PACK_AB R29, R188, R77 ;  /* 0x0000004dbc1d723e */ /* 0x000fe400000010ff */
[----:B------:R-:W-:Y:S02]  /*f7a0*/  F2FP.BF16.F32.PACK_AB R27, R27, R110 ;  /* 0x0000006e1b1b723e */ /* 0x000fe400000010ff */
[----:B------:R-:W-:Y:S01]  /*f7b0*/  LEA R110, R195, R114, 0x2 ;  /* 0x00000072c36e7211 */ /* 0x000fe200078e10ff */
[----:B------:R3:W-:Y:S01]  /*f7c0*/  STS.128 [R76+UR6], R28 ;  /* 0x0000001c4c007988 */ /* 0x0007e20008000c06 */
[----:B-1----:R-:W-:Y:S02]  /*f7d0*/  LOP3.LUT R237, R237, 0x1f, RZ, 0xc0, !PT ;  /* 0x0000001feded7812 */ /* 0x002fe400078ec0ff */
[----:B---3--:R-:W-:Y:S01]  /*f7e0*/  F2FP.BF16.F32.PACK_AB R30, R104, R83 ;  /* 0x00000053681e723e */ /* 0x008fe200000010ff */
[----:B------:R-:W-:Y:S01]  /*f7f0*/  IMAD R104, R195, 0x4, R110 ;  /* 0x00000004c3687824 */ /* 0x000fe200078e026e */
[----:B------:R-:W-:-:S04]  /*f800*/  F2FP.BF16.F32.PACK_AB R31, R79, R82 ;  /* 0x000000524f1f723e */ /* 0x000fc800000010ff */
[----:B------:R-:W-:Y:S02]  /*f810*/  LEA R82, R195, R104, 0x2 ;  /* 0x00000068c3527211 */ /* 0x000fe400078e10ff */
[----:B------:R-:W-:Y:S02]  /*f820*/  F2FP.BF16.F32.PACK_AB R29, R87, R106 ;  /* 0x0000006a571d723e */ /* 0x000fe400000010ff */
[----:B------:R-:W-:Y:S01]  /*f830*/  LEA R106, R195, R82, 0x2 ;  /* 0x00000052c36a7211 */ /* 0x000fe200078e10ff */
[----:B------:R1:W-:Y:S01]  /*f840*/  STS.128 [R76+UR6+0x200], R32 ;  /* 0x000200204c007988 */ /* 0x0003e20008000c06 */
[----:B0-----:R-:W-:Y:S01]  /*f850*/  IMAD R209, R209, 0x20, R237 ;  /* 0x00000020d1d17824 */ /* 0x001fe200078e02ed */
[----:B------:R-:W-:Y:S01]  /*f860*/  F2FP.BF16.F32.PACK_AB R20, R115, R122 ;  /* 0x0000007a7314723e */ /* 0x000fe200000010ff */
[----:B------:R-:W-:Y:S01]  /*f870*/  UIMAD UR4, UR7, UR4, URZ ;  /* 0x00000004070472a4 */ /* 0x000fe2000f8e023f */
[----:B------:R-:W-:Y:S01]  /*f880*/  F2FP.BF16.F32.PACK_AB R23, R107, R112 ;  /* 0x000000706b17723e */ /* 0x000fe200000010ff */
[----:B------:R-:W-:-:S02]  /*f890*/  IMAD R69, R209, UR5, RZ ;  /* 0x00000005d1457c24 */ /* 0x000fc4000f8e02ff */
[----:B------:R-:W-:Y:S01]  /*f8a0*/  USHF.L.U32 UR8, UR4, 0x1, URZ ;  /* 0x0000000104087899 */ /* 0x000fe2000800063f */
[----:B-1----:R-:W-:Y:S01]  /*f8b0*/  F2FP.BF16.F32.PACK_AB R34, R71, R72 ;  /* 0x000000484722723e */ /* 0x002fe200000010ff */
[----:B------:R-:W-:Y:S01]  /*f8c0*/  IMAD R72, R195, 0x4, R106 ;  /* 0x00000004c3487824 */ /* 0x000fe200078e026a */
[----:B------:R-:W-:-:S03]  /*f8d0*/  F2FP.BF16.F32.PACK_AB R35, R67, R70 ;  /* 0x000000464323723e */ /* 0x000fc600000010ff */
[----:B------:R-:W-:Y:S01]  /*f8e0*/  IMAD R70, R195, 0x4, R72 ;  /* 0x00000004c3467824 */ /* 0x000fe200078e0248 */
[----:B------:R0:W-:Y:S01]  /*f8f0*/  STS.128 [R76+UR6+0x80], R20 ;  /* 0x000080144c007988 */ /* 0x0001e20008000c06 */
[----:B------:R-:W-:Y:S01]  /*f900*/  F2FP.BF16.F32.PACK_AB R33, R73, R74 ;  /* 0x0000004a4921723e */ /* 0x000fe200000010ff */
[----:B------:R-:W-:Y:S02]  /*f910*/  UIMAD.WIDE UR4, UR4, 0x2, URZ ;  /* 0x00000002040478a5 */ /* 0x000fe4000f8e023f */
[----:B------:R-:W-:Y:S02]  /*f920*/  LEA R74, R195, R70, 0x2 ;  /* 0x00000046c34a7211 */ /* 0x000fe400078e10ff */
[----:B------:R-:W-:-:S03]  /*f930*/  F2FP.BF16.F32.PACK_AB R32, R75, R78 ;  /* 0x0000004e4b20723e */ /* 0x000fc600000010ff */
[----:B------:R-:W-:Y:S01]  /*f940*/  IMAD R78, R195, 0x4, R74 ;  /* 0x00000004c34e7824 */ /* 0x000fe200078e024a */
[----:B------:R-:W-:Y:S02]  /*f950*/  F2FP.BF16.F32.PACK_AB R24, R24, R119 ;  /* 0x000000771818723e */ /* 0x000fe400000010ff */
[C---:B0-----:R-:W-:Y:S01]  /*f960*/  SHF.L.U32 R21, R69.reuse, 0x1, RZ ;  /* 0x0000000145157819 */ /* 0x041fe200000006ff */
[----:B------:R-:W-:Y:S01]  /*f970*/  IMAD.HI R20, R69, 0x2, RZ ;  /* 0x0000000245147827 */ /* 0x000fe200078e02ff */
[----:B------:R-:W-:Y:S01]  /*f980*/  F2FP.BF16.F32.PACK_AB R23, R56, R55 ;  /* 0x000000373817723e */ /* 0x000fe200000010ff */
[----:B------:R-:W-:Y:S01]  /*f990*/  ULDC UR4, c[0x0][0x27c] ;  /* 0x00009f0000047ab9 */ /* 0x000fe20000000800 */
[----:B--2---:R-:W-:-:S04]  /*f9a0*/  IADD3 R198, P5, P6, R21, UR8, R198 ;  /* 0x0000000815c67c10 */ /* 0x004fc8000febe0c6 */
[----:B------:R-:W-:Y:S02]  /*f9b0*/  IADD3.X R199, R20, UR5, R199, P5, P6 ;  /* 0x0000000514c77c10 */ /* 0x000fe4000afec4c7 */
[----:B------:R-:W-:Y:S02]  /*f9c0*/  F2FP.BF16.F32.PACK_AB R20, R65, R66 ;  /* 0x000000424114723e */ /* 0x000fe400000010ff */
[----:B------:R-:W-:Y:S02]  /*f9d0*/  F2FP.BF16.F32.PACK_AB R65, R59, R60 ;  /* 0x0000003c3b41723e */ /* 0x000fe400000010ff */
[----:B------:R-:W-:-:S05]  /*f9e0*/  LEA R60, R195, R78, 0x2 ;  /* 0x0000004ec33c7211 */ /* 0x000fca00078e10ff */
[----:B------:R-:W-:Y:S01]  /*f9f0*/  IMAD R56, R195, 0x4, R60 ;  /* 0x00000004c3387824 */ /* 0x000fe200078e023c */
[----:B------:R-:W-:Y:S02]  /*fa00*/  F2FP.BF16.F32.PACK_AB R25, R25, R118 ;  /* 0x000000761919723e */ /* 0x000fe400000010ff */
[----:B------:R-:W-:Y:S02]  /*fa10*/  F2FP.BF16.F32.PACK_AB R26, R26, R111 ;  /* 0x0000006f1a1a723e */ /* 0x000fe400000010ff */
[----:B------:R-:W-:Y:S02]  /*fa20*/  F2FP.BF16.F32.PACK_AB R22, R57, R58 ;  /* 0x0000003a3916723e */ /* 0x000fe400000010ff */
[----:B------:R-:W-:Y:S01]  /*fa30*/  LEA R58, R195, R56, 0x2 ;  /* 0x00000038c33a7211 */ /* 0x000fe200078e10ff */
[----:B------:R0:W-:Y:S01]  /*fa40*/  STS.128 [R76+UR6+0x280], R24 ;  /* 0x000280184c007988 */ /* 0x0001e20008000c06 */
[----:B------:R-:W-:-:S03]  /*fa50*/  F2FP.BF16.F32.PACK_AB R21, R61, R62 ;  /* 0x0000003e3d15723e */ /* 0x000fc600000010ff */
[----:B------:R-:W-:Y:S01]  /*fa60*/  IMAD R62, R195, 0x4, R58 ;  /* 0x00000004c33e7824 */ /* 0x000fe200078e023a */
[----:B------:R-:W-:Y:S02]  /*fa70*/  F2FP.BF16.F32.PACK_AB R67, R3, R52 ;  /* 0x000000340343723e */ /* 0x000fe400000010ff */
[----:B------:R-:W-:Y:S02]  /*fa80*/  F2FP.BF16.F32.PACK_AB R28, R105, R108 ;  /* 0x0000006c691c723e */ /* 0x000fe400000010ff */
[-C--:B0-----:R-:W-:Y:S02]  /*fa90*/  LEA R24, P5, R2, R198.reuse, 0x1 ;  /* 0x000000c602187211 */ /* 0x081fe400078a08ff */
[----:B------:R-:W-:Y:S02]  /*faa0*/  LEA R26, P6, R68, R198, 0x1 ;  /* 0x000000c6441a7211 */ /* 0x000fe400078c08ff */
[-C--:B------:R-:W-:Y:S02]  /*fab0*/  LEA.HI.X.SX32 R25, R2, R199.reuse, 0x1, P5 ;  /* 0x000000c702197211 */ /* 0x080fe400028f0eff */
[----:B------:R-:W-:-:S02]  /*fac0*/  LEA.HI.X.SX32 R27, R68, R199, 0x1, P6 ;  /* 0x000000c7441b7211 */ /* 0x000fc400030f0eff */
[C---:B------:R-:W-:Y:S02]  /*fad0*/  LEA R2, P5, R80.reuse, R198, 0x1 ;  /* 0x000000c650027211 */ /* 0x040fe400078a08ff */
[----:B------:R-:W-:Y:S02]  /*fae0*/  LEA R68, R195, R62, 0x2 ;  /* 0x0000003ec3447211 */ /* 0x000fe400078e10ff */
[----:B------:R-:W-:Y:S02]  /*faf0*/  F2FP.BF16.F32.PACK_AB R64, R63, R64 ;  /* 0x000000403f40723e */ /* 0x000fe400000010ff */
[----:B------:R-:W-:Y:S02]  /*fb00*/  F2FP.BF16.F32.PACK_AB R66, R53, R54 ;  /* 0x000000363542723e */ /* 0x000fe400000010ff */
[----:B------:R-:W-:Y:S01]  /*fb10*/  LEA.HI.X.SX32 R3, R80, R199, 0x1, P5 ;  /* 0x000000c750037211 */ /* 0x000fe200028f0eff */
[C---:B------:R-:W-:Y:S01]  /*fb20*/  IMAD R80, R195.reuse, 0x4, R68 ;  /* 0x00000004c3507824 */ /* 0x040fe200078e0244 */
[----:B------:R-:W-:Y:S04]  /*fb30*/  STS.128 [R76+UR6+0x100], R28 ;  /* 0x0001001c4c007988 */ /* 0x000fe80008000c06 */
[----:B------:R-:W-:Y:S04]  /*fb40*/  STS.128 [R76+UR6+0x300], R32 ;  /* 0x000300204c007988 */ /* 0x000fe80008000c06 */
[----:B------:R-:W-:Y:S04]  /*fb50*/  STS.128 [R76+UR6+0x180], R20 ;  /* 0x000180144c007988 */ /* 0x000fe80008000c06 */
[----:B------:R0:W-:Y:S01]  /*fb60*/  STS.128 [R76+UR6+0x380], R64 ;  /* 0x000380404c007988 */ /* 0x0001e20008000c06 */
[----:B------:R-:W-:Y:S01]  /*fb70*/  BAR.SYNC.DEFER_BLOCKING 0x0 ;  /* 0x0000000000007b1d */ /* 0x000fe20000010000 */
[----:B0-----:R-:W-:-:S05]  /*fb80*/  LEA R64, R195, R80, 0x2 ;  /* 0x00000050c3407211 */ /* 0x001fca00078e10ff */
[----:B------:R-:W-:Y:S01]  /*fb90*/  IMAD R66, R195, 0x4, R64 ;  /* 0x00000004c3427824 */ /* 0x000fe200078e0240 */
[----:B------:R-:W-:-:S04]  /*fba0*/  LEA R20, P6, R84, R198, 0x1 ;  /* 0x000000c654147211 */ /* 0x000fc800078c08ff */
[C---:B------:R-:W-:Y:S02]  /*fbb0*/  LEA R76, R195.reuse, R66, 0x2 ;  /* 0x00000042c34c7211 */ /* 0x040fe400078e10ff */
[-C--:B------:R-:W-:Y:S02]  /*fbc0*/  LEA.HI.X.SX32 R21, R84, R199.reuse, 0x1, P6 ;  /* 0x000000c754157211 */ /* 0x080fe400030f0eff */
[-C--:B------:R-:W-:Y:S01]  /*fbd0*/  LEA R22, P5, R86, R198.reuse, 0x1 ;  /* 0x000000c656167211 */ /* 0x080fe200078a08ff */
[C---:B------:R-:W-:Y:S01]  /*fbe0*/  IMAD R84, R195.reuse, 0x4, R76 ;  /* 0x00000004c3547824 */ /* 0x040fe200078e024c */
[----:B------:R-:W-:Y:S02]  /*fbf0*/  LEA R28, P6, R88, R198, 0x1 ;  /* 0x000000c6581c7211 */ /* 0x000fe400078c08ff */
[-C--:B------:R-:W-:Y:S02]  /*fc00*/  LEA.HI.X.SX32 R23, R86, R199.reuse, 0x1, P5 ;  /* 0x000000c756177211 */ /* 0x080fe400028f0eff */
[----:B------:R-:W-:Y:S01]  /*fc10*/  LEA R86, R195, R84, 0x2 ;  /* 0x00000054c3567211 */ /* 0x000fe200078e10ff */
[----:B----4-:R0:W-:Y:S01]  /*fc20*/  STG.E.U16 desc[UR10][R24.64], R36 ;  /* 0x0000002418007986 */ /* 0x0101e2000c10150a */
[----:B------:R-:W-:-:S03]  /*fc30*/  LEA.HI.X.SX32 R29, R88, R199, 0x1, P6 ;  /* 0x000000c7581d7211 */ /* 0x000fc600030f0eff */
[----:B------:R-:W-:Y:S01]  /*fc40*/  IMAD R88, R195, 0x4, R86 ;  /* 0x00000004c3587824 */ /* 0x000fe200078e0256 */
[----:B------:R1:W-:Y:S01]  /*fc50*/  STG.E.U16 desc[UR10][R26.64], R40 ;  /* 0x000000281a007986 */ /* 0x0003e2000c10150a */
[----:B0-----:R-:W-:-:S03]  /*fc60*/  LEA R24, P5, R90, R198, 0x1 ;  /* 0x000000c65a187211 */ /* 0x001fc600078a08ff */
[----:B------:R0:W-:Y:S01]  /*fc70*/  STG.E.U16 desc[UR10][R2.64], R48 ;  /* 0x0000003002007986 */ /* 0x0001e2000c10150a */
[-C--:B------:R-:W-:Y:S02]  /*fc80*/  LEA.HI.X.SX32 R25, R90, R199.reuse, 0x1, P5 ;  /* 0x000000c75a197211 */ /* 0x080fe400028f0eff */
[----:B-1----:R-:W-:Y:S02]  /*fc90*/  LEA R26, P6, R92, R198, 0x1 ;  /* 0x000000c65c1a7211 */ /* 0x002fe400078c08ff */
[C---:B------:R-:W-:Y:S01]  /*fca0*/  LEA R90, R195.reuse, R88, 0x2 ;  /* 0x00000058c35a7211 */ /* 0x040fe200078e10ff */
[----:B------:R1:W-:Y:S01]  /*fcb0*/  STG.E.U16 desc[UR10][R20.64], R44 ;  /* 0x0000002c14007986 */ /* 0x0003e2000c10150a */
[----:B0-----:R-:W-:Y:S02]  /*fcc0*/  LEA R2, P5, R98, R198, 0x1 ;  /* 0x000000c662027211 */ /* 0x001fe400078a08ff */
[-C--:B------:R-:W-:Y:S01]  /*fcd0*/  LEA.HI.X.SX32 R27, R92, R199.reuse, 0x1, P6 ;  /* 0x000000c75c1b7211 */ /* 0x080fe200030f0eff */
[----:B------:R-:W-:Y:S01]  /*fce0*/  IMAD R92, R195, 0x4, R90 ;  /* 0x00000004c35c7824 */ /* 0x000fe200078e025a */
[----:B------:R-:W-:-:S02]  /*fcf0*/  LEA.HI.X.SX32 R3, R98, R199, 0x1, P5 ;  /* 0x000000c762037211 */ /* 0x000fc400028f0eff */
[----:B-1----:R-:W-:-:S04]  /*fd00*/  LEA R20, P5, R96, R198, 0x1 ;  /* 0x000000c660147211 */ /* 0x002fc800078a08ff */
[----:B------:R-:W-:Y:S02]  /*fd10*/  LEA.HI.X.SX32 R21, R96, R199, 0x1, P5 ;  /* 0x000000c760157211 */ /* 0x000fe400028f0eff */
[C---:B------:R-:W-:Y:S01]  /*fd20*/  LEA R96, R195.reuse, R92, 0x2 ;  /* 0x0000005cc3607211 */ /* 0x040fe200078e10ff */
[----:B------:R0:W-:Y:S04]  /*fd30*/  STG.E.U16 desc[UR10][R22.64], R16 ;  /* 0x0000001016007986 */ /* 0x0001e8000c10150a */
[----:B------:R-:W-:Y:S01]  /*fd40*/  IMAD R98, R195, 0x4, R96 ;  /* 0x00000004c3627824 */ /* 0x000fe200078e0260 */
[----:B------:R-:W-:Y:S04]  /*fd50*/  STG.E.U16 desc[UR10][R28.64], R12 ;  /* 0x0000000c1c007986 */ /* 0x000fe8000c10150a */
[----:B------:R1:W-:Y:S04]  /*fd60*/  STG.E.U16 desc[UR10][R24.64], R8 ;  /* 0x0000000818007986 */ /* 0x0003e8000c10150a */
[----:B------:R2:W-:Y:S01]  /*fd70*/  STG.E.U16 desc[UR10][R26.64], R4 ;  /* 0x000000041a007986 */ /* 0x0005e2000c10150a */
[----:B------:R-:W-:-:S02]  /*fd80*/  PRMT R36, R36, 0x7632, R36 ;  /* 0x0000763224247816 */ /* 0x000fc40000000024 */
[-C--:B0-----:R-:W-:Y:S02]  /*fd90*/  LEA R22, P6, R100, R198.reuse, 0x1 ;  /* 0x000000c664167211 */ /* 0x081fe400078c08ff */
[----:B-1----:R-:W-:Y:S02]  /*fda0*/  LEA R24, P5, R94, R198, 0x1 ;  /* 0x000000c65e187211 */ /* 0x002fe400078a08ff */
[----:B--2---:R-:W-:Y:S02]  /*fdb0*/  PRMT R4, R16, 0x7632, R4 ;  /* 0x0000763210047816 */ /* 0x004fe40000000004 */
[C---:B------:R-:W-:Y:S02]  /*fdc0*/  LEA R16, R195.reuse, R98, 0x2 ;  /* 0x00000062c3107211 */ /* 0x040fe400078e10ff */
[-C--:B------:R-:W-:Y:S02]  /*fdd0*/  LEA.HI.X.SX32 R25, R94, R199.reuse, 0x1, P5 ;  /* 0x000000c75e197211 */ /* 0x080fe400028f0eff */
[----:B------:R-:W-:Y:S01]  /*fde0*/  PRMT R40, R40, 0x7632, R40 ;  /* 0x0000763228287816 */ /* 0x000fe20000000028 */
[----:B------:R-:W-:Y:S01]  /*fdf0*/  IMAD R94, R195, 0x4, R16 ;  /* 0x00000004c35e7824 */ /* 0x000fe200078e0210 */
[----:B------:R-:W-:Y:S01]  /*fe00*/  PRMT R48, R48, 0x7632, R48 ;  /* 0x0000763230307816 */ /* 0x000fe20000000030 */
[----:B------:R0:W-:Y:S01]  /*fe10*/  STG.E.U16 desc[UR10][R2.64], R36 ;  /* 0x0000002402007986 */ /* 0x0001e2000c10150a */
[----:B------:R-:W-:-:S02]  /*fe20*/  LEA.HI.X.SX32 R23, R100, R199, 0x1, P6 ;  /* 0x000000c764177211 */ /* 0x000fc400030f0eff */
[----:B------:R-:W-:Y:S01]  /*fe30*/  PRMT R12, R44, 0x7632, R12 ;  /* 0x000076322c0c7816 */ /* 0x000fe2000000000c */
[----:B------:R1:W-:Y:S01]  /*fe40*/  STG.E.U16 desc[UR10][R20.64], R40 ;  /* 0x0000002814007986 */ /* 0x0003e2000c10150a */
[----:B------:R-:W-:-:S03]  /*fe50*/  LEA R100, R195, R94, 0x2 ;  /* 0x0000005ec3647211 */ /* 0x000fc600078e10ff */
[----:B------:R-:W-:Y:S01]  /*fe60*/  STG.E.U16 desc[UR10][R22.64], R48 ;  /* 0x0000003016007986 */ /* 0x000fe2000c10150a */
[----:B0-----:R-:W-:-:S03]  /*fe70*/  LEA R2, P6, R116, R198, 0x1 ;  /* 0x000000c674027211 */ /* 0x001fc600078c08ff */
[----:B------:R0:W-:Y:S01]  /*fe80*/  STG.E.U16 desc[UR10][R24.64], R12 ;  /* 0x0000000c18007986 */ /* 0x0001e2000c10150a */
[----:B------:R-:W-:Y:S02]  /*fe90*/  LEA.HI.X.SX32 R3, R116, R199, 0x1, P6 ;  /* 0x000000c774037211 */ /* 0x000fe400030f0eff */
[----:B-1----:R-:W-:-:S03]  /*fea0*/  LEA R20, P5, R102, R198, 0x1 ;  /* 0x000000c666147211 */ /* 0x002fc600078a08ff */
[----:B------:R1:W-:Y:S01]  /*feb0*/  STG.E.U16 desc[UR10][R2.64], R4 ;  /* 0x0000000402007986 */ /* 0x0003e2000c10150a */
[----:B0-----:R-:W-:Y:S01]  /*fec0*/  PRMT R25, R8, 0x7632, R25 ;  /* 0x0000763208197816 */ /* 0x001fe20000000019 */
[C---:B------:R-:W-:Y:S01]  /*fed0*/  IMAD R8, R195.reuse, 0x4, R100 ;  /* 0x00000004c3087824 */ /* 0x040fe200078e0264 */
[----:B------:R-:W-:Y:S02]  /*fee0*/  LEA.HI.X.SX32 R21, R102, R199, 0x1, P5 ;  /* 0x000000c766157211 */ /* 0x000fe400028f0eff */
[----:B-1----:R-:W-:Y:S02]  /*fef0*/  PRMT R3, R12, 0x7632, R3 ;  /* 0x000076320c037816 */ /* 0x002fe40000000003 */
[----:B------:R-:W-:-:S05]  /*ff00*/  LEA R12, R195, R8, 0x2 ;  /* 0x00000008c30c7211 */ /* 0x000fca00078e10ff */
[C---:B------:R-:W-:Y:S01]  /*ff10*/  IMAD R102, R195.reuse, 0x4, R12 ;  /* 0x00000004c3667824 */ /* 0x040fe200078e020c */
[----:B------:R0:W-:Y:S02]  /*ff20*/  STG.E.U16 desc[UR10][R20.64], R3 ;  /* 0x0000000314007986 */ /* 0x0001e4000c10150a */
[----:B0-----:R-:W-:Y:S02]  /*ff30*/  PRMT R21, R4, 0x7632, R21 ;  /* 0x0000763204157816 */ /* 0x001fe40000000015 */
[----:B------:R-:W-:-:S05]  /*ff40*/  LEA R4, R195, R102, 0x2 ;  /* 0x00000066c3047211 */ /* 0x000fca00078e10ff */
[----:B------:R-:W-:-:S05]  /*ff50*/  IMAD R108, R195, 0x4, R4 ;  /* 0x00000004c36c7824 */ /* 0x000fca00078e0204 */
[----:B------:R-:W-:-:S05]  /*ff60*/  LEA R112, R195, R108, 0x2 ;  /* 0x0000006cc3707211 */ /* 0x000fca00078e10ff */
[----:B------:R-:W-:Y:S01]  /*ff70*/  IMAD R116, R195, 0x4, R112 ;  /* 0x00000004c3747824 */ /* 0x000fe200078e0270 */
[----:B------:R-:W-:-:S04]  /*ff80*/  LEA R22, P6, R128, R198, 0x1 ;  /* 0x000000c680167211 */ /* 0x000fc800078c08ff */
[C---:B------:R-:W-:Y:S02]  /*ff90*/  LEA R118, R195.reuse, R116, 0x2 ;  /* 0x00000074c3767211 */ /* 0x040fe400078e10ff */
[----:B------:R-:W-:Y:S02]  /*ffa0*/  LEA.HI.X.SX32 R23, R128, R199, 0x1, P6 ;  /* 0x000000c780177211 */ /* 0x000fe400030f0eff */
[-C--:B------:R-:W-:Y:S01]  /*ffb0*/  LEA R24, P5, R124, R198.reuse, 0x1 ;  /* 0x000000c67c187211 */ /* 0x080fe200078a08ff */
[----:B------:R-:W-:Y:S02]  /*ffc0*/  IMAD R122, R195, 0x4, R118 ;  /* 0x00000004c37a7824 */ /* 0x000fe400078e0276 */
[----:B------:R0:W-:Y:S01]  /*ffd0*/  STG.E.U16 desc[UR10][R22.64], R25 ;  /* 0x0000001916007986 */ /* 0x0001e2000c10150a */
[----:B------:R-:W-:-:S04]  /*ffe0*/  LEA R2, P6, R126, R198, 0x1 ;  /* 0x000000c67e027211 */ /* 0x000fc800078c08ff */
[-C--:B------:R-:W-:Y:S02]  /*fff0*/  LEA.HI.X.SX32 R3, R126, R199.reuse, 0x1, P6 ;  /* 0x000000c77e037211 */ /* 0x080fe400030f0eff */
[----:B0-----:R-:W-:Y:S02]  /*10000*/  LEA.HI.X.SX32 R25, R124, R199, 0x1, P5 ;  /* 0x000000c77c197211 */ /* 0x001fe400028f0eff */
[----:B------:R-:W-:-:S05]  /*10010*/  LEA R124, R195, R122, 0x2 ;  /* 0x0000007ac37c7211 */ /* 0x000fca00078e10ff */
[----:B------:R-:W-:Y:S01]  /*10020*/  IMAD R126, R195, 0x4, R124 ;  /* 0x00000004c37e7824 */ /* 0x000fe200078e027c */
[----:B------:R-:W-:-:S04]  /*10030*/  LEA R26, P5, R132, R198, 0x1 ;  /* 0x000000c6841a7211 */ /* 0x000fc800078a08ff */
[C---:B------:R-:W-:Y:S02]  /*10040*/  LEA R128, R195.reuse, R126, 0x2 ;  /* 0x0000007ec3807211 */ /* 0x040fe400078e10ff */
[-C--:B------:R-:W-:Y:S02]  /*10050*/  LEA.HI.X.SX32 R27, R132, R199.reuse, 0x1, P5 ;  /* 0x000000c7841b7211 */ /* 0x080fe400028f0eff */
[-C--:B------:R-:W-:Y:S01]  /*10060*/  LEA R20, P6, R134, R198.reuse, 0x1 ;  /* 0x000000c686147211 */ /* 0x080fe200078c08ff */
[----:B------:R-:W-:Y:S01]  /*10070*/  IMAD R132, R195, 0x4, R128 ;  /* 0x00000004c3847824 */ /* 0x000fe200078e0280 */
[C---:B------:R-:W-:Y:S01]  /*10080*/  LEA R22, P5, R136.reuse, R198, 0x1 ;  /* 0x000000c688167211 */ /* 0x040fe200078a08ff */
[----:B------:R0:W-:Y:S03]  /*10090*/  STG.E.U16 desc[UR10][R24.64], R21 ;  /* 0x0000001518007986 */ /* 0x0001e6000c10150a */
[-C--:B------:R-:W-:Y:S01]  /*100a0*/  LEA.HI.X.SX32 R23, R136, R199.reuse, 0x1, P5 ;  /* 0x000000c788177211 */ /* 0x080fe200028f0eff */
[----:B------:R1:W-:Y:S01]  /*100b0*/  STG.E.U16 desc[UR10][R2.64], R37 ;  /* 0x0000002502007986 */ /* 0x0003e2000c10150a */
[----:B0-----:R-:W-:-:S02]  /*100c0*/  LEA.HI.X.SX32 R21, R134, R199, 0x1, P6 ;  /* 0x000000c786157211 */ /* 0x001fc400030f0eff */
[-C--:B------:R-:W-:Y:S02]  /*100d0*/  LEA R28, P6, R138, R198.reuse, 0x1 ;  /* 0x000000c68a1c7211 */ /* 0x080fe400078c08ff */
[----:B------:R-:W-:Y:S02]  /*100e0*/  LEA R24, P5, R140, R198, 0x1 ;  /* 0x000000c68c187211 */ /* 0x000fe400078a08ff */
[C---:B------:R-:W-:Y:S01]  /*100f0*/  LEA R134, R195.reuse, R132, 0x2 ;  /* 0x00000084c3867211 */ /* 0x040fe200078e10ff */
[----:B------:R0:W-:Y:S01]  /*10100*/  STG.E.U16 desc[UR10][R26.64], R41 ;  /* 0x000000291a007986 */ /* 0x0001e2000c10150a */
[-C--:B------:R-:W-:Y:S02]  /*10110*/  LEA.HI.X.SX32 R29, R138, R199.reuse, 0x1, P6 ;  /* 0x000000c78a1d7211 */ /* 0x080fe400030f0eff */
[----:B------:R-:W-:Y:S01]  /*10120*/  LEA.HI.X.SX32 R25, R140, R199, 0x1, P5 ;  /* 0x000000c78c197211 */ /* 0x000fe200028f0eff */
[----:B------:R-:W-:Y:S01]  /*10130*/  IMAD R136, R195, 0x4, R134 ;  /* 0x00000004c3887824 */ /* 0x000fe200078e0286 */
[-C--:B-1----:R-:W-:Y:S01]  /*10140*/  LEA R2, P6, R144, R198.reuse, 0x1 ;  /* 0x000000c690027211 */ /* 0x082fe200078c08ff */
[----:B------:R1:W-:Y:S01]  /*10150*/  STG.E.U16 desc[UR10][R20.64], R49 ;  /* 0x0000003114007986 */ /* 0x0003e2000c10150a */
[----:B0-----:R-:W-:-:S02]  /*10160*/  LEA R26, P5, R148, R198, 0x1 ;  /* 0x000000c6941a7211 */ /* 0x001fc400078a08ff */
[-C--:B------:R-:W-:Y:S02]  /*10170*/  LEA.HI.X.SX32 R3, R144, R199.reuse, 0x1, P6 ;  /* 0x000000c790037211 */ /* 0x080fe400030f0eff */
[-C--:B------:R-:W-:Y:S01]  /*10180*/  LEA.HI.X.SX32 R27, R148, R199.reuse, 0x1, P5 ;  /* 0x000000c7941b7211 */ /* 0x080fe200028f0eff */
[----:B------:R0:W-:Y:S01]  /*10190*/  STG.E.U16 desc[UR10][R22.64], R45 ;  /* 0x0000002d16007986 */ /* 0x0001e2000c10150a */
[C---:B-1----:R-:W-:Y:S02]  /*101a0*/  LEA R20, P5, R146.reuse, R198, 0x1 ;  /* 0x000000c692147211 */ /* 0x042fe400078a08ff */
[----:B------:R-:W-:Y:S01]  /*101b0*/  LEA R138, R195, R136, 0x2 ;  /* 0x00000088c38a7211 */ /* 0x000fe200078e10ff */
[----:B------:R-:W-:Y:S01]  /*101c0*/  STG.E.U16 desc[UR10][R28.64], R17 ;  /* 0x000000111c007986 */ /* 0x000fe2000c10150a */
[----:B------:R-:W-:-:S03]  /*101d0*/  LEA.HI.X.SX32 R21, R146, R199, 0x1, P5 ;  /* 0x000000c792157211 */ /* 0x000fc600028f0eff */
[----:B------:R-:W-:Y:S01]  /*101e0*/  STG.E.U16 desc[UR10][R24.64], R13 ;  /* 0x0000000d18007986 */ /* 0x000fe2000c10150a */
[----:B------:R-:W-:-:S03]  /*101f0*/  IMAD R140, R195, 0x4, R138 ;  /* 0x00000004c38c7824 */ /* 0x000fc600078e028a */
[----:B------:R1:W-:Y:S01]  /*10200*/  STG.E.U16 desc[UR10][R2.64], R9 ;  /* 0x0000000902007986 */ /* 0x0003e2000c10150a */
[CC--:B0-----:R-:W-:Y:S02]  /*10210*/  LEA R22, P6, R152.reuse, R198.reuse, 0x1 ;  /* 0x000000c698167211 */ /* 0x0c1fe400078c08ff */
[----:B------:R-:W-:Y:S02]  /*10220*/  PRMT R37, R37, 0x7632, R37 ;  /* 0x0000763225257816 */ /* 0x000fe40000000025 */
[----:B------:R-:W-:Y:S02]  /*10230*/  PRMT R41, R41, 0x7632, R41 ;  /* 0x0000763229297816 */ /* 0x000fe40000000029 */
[----:B------:R-:W-:Y:S02]  /*10240*/  LEA.HI.X.SX32 R23, R152, R199, 0x1, P6 ;  /* 0x000000c798177211 */ /* 0x000fe400030f0eff */
[-C--:B-1----:R-:W-:Y:S02]  /*10250*/  LEA R2, P5, R142, R198.reuse, 0x1 ;  /* 0x000000c68e027211 */ /* 0x082fe400078a08ff */
[----:B------:R-:W-:-:S02]  /*10260*/  LEA R30, P6, R150, R198, 0x1 ;  /* 0x000000c6961e7211 */ /* 0x000fc400078c08ff */
[-C--:B------:R-:W-:Y:S02]  /*10270*/  LEA.HI.X.SX32 R3, R142, R199.reuse, 0x1, P5 ;  /* 0x000000c78e037211 */ /* 0x080fe400028f0eff */
[----:B------:R-:W-:Y:S01]  /*10280*/  LEA R142, R195, R140, 0x2 ;  /* 0x0000008cc38e7211 */ /* 0x000fe200078e10ff */
[----:B------:R-:W-:Y:S01]  /*10290*/  STG.E.U16 desc[UR10][R26.64], R5 ;  /* 0x000000051a007986 */ /* 0x000fe2000c10150a */
[----:B------:R-:W-:-:S03]  /*102a0*/  LEA.HI.X.SX32 R31, R150, R199, 0x1, P6 ;  /* 0x000000c7961f7211 */ /* 0x000fc600030f0eff */
[----:B------:R0:W-:Y:S01]  /*102b0*/  STG.E.U16 desc[UR10][R20.64], R37 ;  /* 0x0000002514007986 */ /* 0x0001e2000c10150a */
[----:B------:R-:W-:-:S03]  /*102c0*/  IMAD R144, R195, 0x4, R142 ;  /* 0x00000004c3907824 */ /* 0x000fc600078e028e */
[----:B------:R1:W-:Y:S01]  /*102d0*/  STG.E.U16 desc[UR10][R22.64], R41 ;  /* 0x0000002916007986 */ /* 0x0003e2000c10150a */
[----:B------:R-:W-:Y:S02]  /*102e0*/  PRMT R49, R49, 0x7632, R49 ;  /* 0x0000763231317816 */ /* 0x000fe40000000031 */
[----:B------:R-:W-:Y:S02]  /*102f0*/  PRMT R45, R45, 0x7632, R45 ;  /* 0x000076322d2d7816 */ /* 0x000fe4000000002d */
[-C--:B0-----:R-:W-:Y:S02]  /*10300*/  LEA R20, P5, R154, R198.reuse, 0x1 ;  /* 0x000000c69a147211 */ /* 0x081fe400078a08ff */
[----:B-1----:R-:W-:Y:S02]  /*10310*/  LEA R22, P6, R130, R198, 0x1 ;  /* 0x000000c682167211 */ /* 0x002fe400078c08ff */
[-C--:B------:R-:W-:Y:S02]  /*10320*/  LEA.HI.X.SX32 R21, R154, R199.reuse, 0x1, P5 ;  /* 0x000000c79a157211 */ /* 0x080fe400028f0eff */
[----:B------:R-:W-:-:S02]  /*10330*/  LEA.HI.X.SX32 R23, R130, R199, 0x1, P6 ;  /* 0x000000c782177211 */ /* 0x000fc400030f0eff */
[-C--:B------:R-:W-:Y:S02]  /*10340*/  LEA R24, P5, R156, R198.reuse, 0x1 ;  /* 0x000000c69c187211 */ /* 0x080fe400078a08ff */
[----:B------:R-:W-:Y:S02]  /*10350*/  LEA R26, P6, R158, R198, 0x1 ;  /* 0x000000c69e1a7211 */ /* 0x000fe400078c08ff */
[C---:B------:R-:W-:Y:S01]  /*10360*/  LEA R130, R195.reuse, R144, 0x2 ;  /* 0x00000090c3827211 */ /* 0x040fe200078e10ff */
[----:B------:R-:W-:Y:S01]  /*10370*/  STG.E.U16 desc[UR10][R2.64], R49 ;  /* 0x0000003102007986 */ /* 0x000fe2000c10150a */
[-C--:B------:R-:W-:Y:S02]  /*10380*/  LEA.HI.X.SX32 R25, R156, R199.reuse, 0x1, P5 ;  /* 0x000000c79c197211 */ /* 0x080fe400028f0eff */
[----:B------:R-:W-:Y:S01]  /*10390*/  LEA.HI.X.SX32 R27, R158, R199, 0x1, P6 ;  /* 0x000000c79e1b7211 */ /* 0x000fe200030f0eff */
[----:B------:R0:W-:Y:S01]  /*103a0*/  STG.E.U16 desc[UR10][R30.64], R45 ;  /* 0x0000002d1e007986 */ /* 0x0001e2000c10150a */
[----:B------:R-:W-:Y:S01]  /*103b0*/  LEA R28, P5, R120, R198, 0x1 ;  /* 0x000000c6781c7211 */ /* 0x000fe200078a08ff */
[----:B------:R-:W-:-:S03]  /*103c0*/  IMAD R146, R195, 0x4, R130 ;  /* 0x00000004c3927824 */ /* 0x000fc600078e0282 */
[----:B------:R-:W-:Y:S02]  /*103d0*/  LEA.HI.X.SX32 R29, R120, R199, 0x1, P5 ;  /* 0x000000c7781d7211 */ /* 0x000fe400028f0eff */
[-C--:B------:R-:W-:Y:S02]  /*103e0*/  LEA R32, P5, R110, R198.reuse, 0x1 ;  /* 0x000000c66e207211 */ /* 0x080fe400078a08ff */
[----:B0-----:R-:W-:-:S04]  /*103f0*/  LEA R30, P6, R114, R198, 0x1 ;  /* 0x000000c6721e7211 */ /* 0x001fc800078c08ff */
[-C--:B------:R-:W-:Y:S02]  /*10400*/  LEA.HI.X.SX32 R31, R114, R199.reuse, 0x1, P6 ;  /* 0x000000c7721f7211 */ /* 0x080fe400030f0eff */
[----:B------:R-:W-:Y:S02]  /*10410*/  LEA R34, P6, R104, R198, 0x1 ;  /* 0x000000c668227211 */ /* 0x000fe400078c08ff */
[C---:B------:R-:W-:Y:S02]  /*10420*/  LEA R114, R195.reuse, R146, 0x2 ;  /* 0x00000092c3727211 */ /* 0x040fe400078e10ff */
[-C--:B------:R-:W-:Y:S02]  /*10430*/  LEA.HI.X.SX32 R33, R110, R199.reuse, 0x1, P5 ;  /* 0x000000c76e217211 */ /* 0x080fe400028f0eff */
[----:B------:R-:W-:Y:S01]  /*10440*/  LEA.HI.X.SX32 R35, R104, R199, 0x1, P6 ;  /* 0x000000c768237211 */ /* 0x000fe200030f0eff */
[----:B------:R-:W-:Y:S01]  /*10450*/  IMAD R120, R195, 0x4, R114 ;  /* 0x00000004c3787824 */ /* 0x000fe200078e0272 */
[----:B------:R-:W-:-:S02]  /*10460*/  LEA R36, P5, R82, R198, 0x1 ;  /* 0x000000c652247211 */ /* 0x000fc400078a08ff */
[-C--:B------:R-:W-:Y:S02]  /*10470*/  LEA R40, P6, R106, R198.reuse, 0x1 ;  /* 0x000000c66a287211 */ /* 0x080fe400078c08ff */
[-C--:B------:R-:W-:Y:S02]  /*10480*/  LEA.HI.X.SX32 R37, R82, R199.reuse, 0x1, P5 ;  /* 0x000000c752257211 */ /* 0x080fe400028f0eff */
[----:B------:R-:W-:Y:S02]  /*10490*/  LEA.HI.X.SX32 R41, R106, R199, 0x1, P6 ;  /* 0x000000c76a297211 */ /* 0x000fe400030f0eff */
[-C--:B------:R-:W-:Y:S02]  /*104a0*/  LEA R48, P5, R72, R198.reuse, 0x1 ;  /* 0x000000c648307211 */ /* 0x080fe400078a08ff */
[----:B------:R-:W-:Y:S02]  /*104b0*/  LEA R52, P6, R70, R198, 0x1 ;  /* 0x000000c646347211 */ /* 0x000fe400078c08ff */
[----:B------:R-:W-:-:S02]  /*104c0*/  LEA R148, R195, R120, 0x2 ;  /* 0x00000078c3947211 */ /* 0x000fc400078e10ff */
[-C--:B------:R-:W-:Y:S02]  /*104d0*/  LEA.HI.X.SX32 R49, R72, R199.reuse, 0x1, P5 ;  /* 0x000000c748317211 */ /* 0x080fe400028f0eff */
[-C--:B------:R-:W-:Y:S01]  /*104e0*/  LEA.HI.X.SX32 R53, R70, R199.reuse, 0x1, P6 ;  /* 0x000000c746357211 */ /* 0x080fe200030f0eff */
[----:B------:R-:W-:Y:S01]  /*104f0*/  IMAD R150, R195, 0x4, R148 ;  /* 0x00000004c3967824 */ /* 0x000fe200078e0294 */
[-C--:B------:R-:W-:Y:S02]  /*10500*/  LEA R54, P5, R74, R198.reuse, 0x1 ;  /* 0x000000c64a367211 */ /* 0x080fe400078a08ff */
[----:B------:R-:W-:Y:S02]  /*10510*/  LEA R212, P6, R78, R198, 0x1 ;  /* 0x000000c64ed47211 */ /* 0x000fe400078c08ff */
[-C--:B------:R-:W-:Y:S02]  /*10520*/  LEA.HI.X.SX32 R55, R74, R199.reuse, 0x1, P5 ;  /* 0x000000c74a377211 */ /* 0x080fe400028f0eff */
[----:B------:R-:W-:-:S02]  /*10530*/  LEA.HI.X.SX32 R213, R78, R199, 0x1, P6 ;  /* 0x000000c74ed57211 */ /* 0x000fc400030f0eff */
[-C--:B------:R-:W-:Y:S02]  /*10540*/  LEA R214, P5, R60, R198.reuse, 0x1 ;  /* 0x000000c63cd67211 */ /* 0x080fe400078a08ff */
        /* <DEDUP_REMOVED lines=176> */
[-C--:B------:R-:W-:Y:S02]  /*11050*/  LEA R170, P5, R196, R198.reuse, 0x1 ;  /* 0x000000c6c4aa7211 */ /* 0x080fe400078a08ff */
[----:B------:R-:W-:Y:S02]  /*11060*/  LEA.HI.X.SX32 R173, R16, R199, 0x1, P6 ;  /* 0x000000c710ad7211 */ /* 0x000fe400030f0eff */
[----:B------:R-:W-:-:S02]  /*11070*/  LEA R176, P6, R4, R198, 0x1 ;  /* 0x000000c604b07211 */ /* 0x000fc400078c08ff */
[C---:B------:R-:W-:Y:S02]  /*11080*/  LEA R16, R195.reuse, R192, 0x2 ;  /* 0x000000c0c3107211 */ /* 0x040fe400078e10ff */
[-C--:B------:R-:W-:Y:S02]  /*11090*/  LEA.HI.X.SX32 R171, R196, R199.reuse, 0x1, P5 ;  /* 0x000000c7c4ab7211 */ /* 0x080fe400028f0eff */
[-C--:B------:R-:W-:Y:S01]  /*110a0*/  LEA.HI.X.SX32 R177, R4, R199.reuse, 0x1, P6 ;  /* 0x000000c704b17211 */ /* 0x080fe200030f0eff */
[----:B------:R-:W-:Y:S01]  /*110b0*/  IMAD R4, R195, 0x4, R16 ;  /* 0x00000004c3047824 */ /* 0x000fe200078e0210 */
[-C--:B------:R-:W-:Y:S02]  /*110c0*/  LEA R174, P5, R8, R198.reuse, 0x1 ;  /* 0x000000c608ae7211 */ /* 0x080fe400078a08ff */
[----:B------:R-:W-:Y:S02]  /*110d0*/  LEA R180, P6, R236, R198, 0x1 ;  /* 0x000000c6ecb47211 */ /* 0x000fe400078c08ff */
[----:B------:R-:W-:-:S02]  /*110e0*/  LEA.HI.X.SX32 R175, R8, R199, 0x1, P5 ;  /* 0x000000c708af7211 */ /* 0x000fc400028f0eff */
[-C--:B------:R-:W-:Y:S02]  /*110f0*/  LEA.HI.X.SX32 R181, R236, R199.reuse, 0x1, P6 ;  /* 0x000000c7ecb57211 */ /* 0x080fe400030f0eff */
        /* <DEDUP_REMOVED lines=20> */
[CC--:B------:R-:W-:Y:S02]  /*11240*/  LEA R16, P6, R4.reuse, R198.reuse, 0x1 ;  /* 0x000000c604107211 */ /* 0x0c0fe400078c08ff */
[----:B------:R-:W-:Y:S02]  /*11250*/  PRMT R5, R17, 0x7632, R5 ;  /* 0x0000763211057816 */ /* 0x000fe40000000005 */
[----:B------:R-:W-:Y:S02]  /*11260*/  PRMT R13, R13, 0x7632, R13 ;  /* 0x000076320d0d7816 */ /* 0x000fe4000000000d */
[----:B------:R-:W-:Y:S02]  /*11270*/  LEA.HI.X.SX32 R17, R4, R199, 0x1, P6 ;  /* 0x000000c704117211 */ /* 0x000fe400030f0eff */
[----:B------:R-:W-:Y:S02]  /*11280*/  PRMT R12, R9, 0x7632, R12 ;  /* 0x00007632090c7816 */ /* 0x000fe4000000000c */
[----:B------:R-:W-:Y:S01]  /*11290*/  PRMT R4, R5, 0x7632, R4 ;  /* 0x0000763205047816 */ /* 0x000fe20000000004 */
[----:B------:R0:W-:Y:S04]  /*112a0*/  STG.E.U16 desc[UR10][R20.64], R5 ;  /* 0x0000000514007986 */ /* 0x0001e8000c10150a */
[----:B------:R-:W-:Y:S01]  /*112b0*/  STG.E.U16 desc[UR10][R22.64], R13 ;  /* 0x0000000d16007986 */ /* 0x000fe2000c10150a */
[----:B------:R-:W-:-:S03]  /*112c0*/  LEA R194, P5, R8, R198, 0x1 ;  /* 0x000000c608c27211 */ /* 0x000fc600078a08ff */
[----:B------:R-:W-:Y:S04]  /*112d0*/  STG.E.U16 desc[UR10][R24.64], R12 ;  /* 0x0000000c18007986 */ /* 0x000fe8000c10150a */
[----:B------:R1:W-:Y:S04]  /*112e0*/  STG.E.U16 desc[UR10][R26.64], R4 ;  /* 0x000000041a007986 */ /* 0x0003e8000c10150a */
[----:B------:R-:W-:Y:S01]  /*112f0*/  STG.E.U16 desc[UR10][R28.64], R38 ;  /* 0x000000261c007986 */ /* 0x000fe2000c10150a */
[----:B0-----:R-:W-:-:S03]  /*11300*/  PRMT R5, R42, 0x7632, R5 ;  /* 0x000076322a057816 */ /* 0x001fc60000000005 */
[----:B------:R-:W-:Y:S01]  /*11310*/  STG.E.U16 desc[UR10][R30.64], R42 ;  /* 0x0000002a1e007986 */ /* 0x000fe2000c10150a */
[----:B------:R-:W-:-:S03]  /*11320*/  LEA.HI.X.SX32 R195, R8, R199, 0x1, P5 ;  /* 0x000000c708c37211 */ /* 0x000fc600028f0eff */
[----:B------:R-:W-:Y:S01]  /*11330*/  STG.E.U16 desc[UR10][R32.64], R50 ;  /* 0x0000003220007986 */ /* 0x000fe2000c10150a */
[----:B-1----:R-:W-:-:S03]  /*11340*/  PRMT R27, R38, 0x7632, R27 ;  /* 0x00007632261b7816 */ /* 0x002fc6000000001b */
[----:B------:R-:W-:Y:S01]  /*11350*/  STG.E.U16 desc[UR10][R34.64], R46 ;  /* 0x0000002e22007986 */ /* 0x000fe2000c10150a */
[----:B------:R-:W-:-:S03]  /*11360*/  PRMT R4, R50, 0x7632, R4 ;  /* 0x0000763232047816 */ /* 0x000fc60000000004 */
[----:B------:R0:W-:Y:S01]  /*11370*/  STG.E.U16 desc[UR10][R36.64], R18 ;  /* 0x0000001224007986 */ /* 0x0001e2000c10150a */
[----:B------:R-:W-:-:S03]  /*11380*/  PRMT R8, R46, 0x7632, R8 ;  /* 0x000076322e087816 */ /* 0x000fc60000000008 */
[----:B------:R1:W-:Y:S04]  /*11390*/  STG.E.U16 desc[UR10][R40.64], R14 ;  /* 0x0000000e28007986 */ /* 0x0003e8000c10150a */
[----:B------:R2:W-:Y:S04]  /*113a0*/  STG.E.U16 desc[UR10][R48.64], R10 ;  /* 0x0000000a30007986 */ /* 0x0005e8000c10150a */
[----:B------:R3:W-:Y:S01]  /*113b0*/  STG.E.U16 desc[UR10][R52.64], R6 ;  /* 0x0000000634007986 */ /* 0x0007e2000c10150a */
[----:B0-----:R-:W-:-:S03]  /*113c0*/  PRMT R18, R18, 0x7632, R18 ;  /* 0x0000763212127816 */ /* 0x001fc60000000012 */
[----:B------:R-:W-:Y:S01]  /*113d0*/  STG.E.U16 desc[UR10][R54.64], R27 ;  /* 0x0000001b36007986 */ /* 0x000fe2000c10150a */
[----:B-1----:R-:W-:-:S03]  /*113e0*/  PRMT R14, R14, 0x7632, R14 ;  /* 0x000076320e0e7816 */ /* 0x002fc6000000000e */
[----:B------:R0:W-:Y:S01]  /*113f0*/  STG.E.U16 desc[UR10][R212.64], R5 ;  /* 0x00000005d4007986 */ /* 0x0001e2000c10150a */
[----:B--2---:R-:W-:-:S03]  /*11400*/  PRMT R10, R10, 0x7632, R10 ;  /* 0x000076320a0a7816 */ /* 0x004fc6000000000a */
[----:B------:R1:W-:Y:S01]  /*11410*/  STG.E.U16 desc[UR10][R214.64], R4 ;  /* 0x00000004d6007986 */ /* 0x0003e2000c10150a */
[----:B---3--:R-:W-:-:S03]  /*11420*/  PRMT R6, R6, 0x7632, R6 ;  /* 0x0000763206067816 */ /* 0x008fc60000000006 */
[----:B------:R2:W-:Y:S04]  /*11430*/  STG.E.U16 desc[UR10][R216.64], R8 ;  /* 0x00000008d8007986 */ /* 0x0005e8000c10150a */
[----:B------:R-:W-:Y:S01]  /*11440*/  STG.E.U16 desc[UR10][R222.64], R18 ;  /* 0x00000012de007986 */ /* 0x000fe2000c10150a */
[----:B0-----:R-:W-:-:S03]  /*11450*/  PRMT R5, R39, 0x7632, R5 ;  /* 0x0000763227057816 */ /* 0x001fc60000000005 */
[----:B------:R-:W-:Y:S04]  /*11460*/  STG.E.U16 desc[UR10][R224.64], R14 ;  /* 0x0000000ee0007986 */ /* 0x000fe8000c10150a */
[----:B------:R-:W0:Y:S01]  /*11470*/  LDS.128 R20, [R0+UR6] ;  /* 0x0000000600147984 */ /* 0x000e220008000c00 */
[----:B-1----:R-:W-:-:S03]  /*11480*/  PRMT R4, R43, 0x7632, R4 ;  /* 0x000076322b047816 */ /* 0x002fc60000000004 */
[----:B------:R-:W-:Y:S04]  /*11490*/  STG.E.U16 desc[UR10][R226.64], R10 ;  /* 0x0000000ae2007986 */ /* 0x000fe8000c10150a */
[----:B------:R-:W1:Y:S01]  /*114a0*/  LDS.128 R24, [R208+UR6] ;  /* 0x00000006d0187984 */ /* 0x000e620008000c00 */
[----:B--2---:R-:W-:-:S03]  /*114b0*/  PRMT R8, R51, 0x7632, R8 ;  /* 0x0000763233087816 */ /* 0x004fc60000000008 */
[----:B------:R2:W-:Y:S04]  /*114c0*/  STG.E.U16 desc[UR10][R228.64], R6 ;  /* 0x00000006e4007986 */ /* 0x0005e8000c10150a */
[----:B------:R-:W3:Y:S04]  /*114d0*/  LDS.128 R28, [R0+UR6+0x400] ;  /* 0x00040006001c7984 */ /* 0x000ee80008000c00 */
[----:B------:R-:W-:Y:S04]  /*114e0*/  STG.E.U16 desc[UR10][R230.64], R39 ;  /* 0x00000027e6007986 */ /* 0x000fe8000c10150a */
[----:B------:R-:W4:Y:S04]  /*114f0*/  LDS.128 R32, [R208+UR6+0x400] ;  /* 0x00040006d0207984 */ /* 0x000f280008000c00 */
[----:B------:R-:W-:Y:S04]  /*11500*/  STG.E.U16 desc[UR10][R232.64], R43 ;  /* 0x0000002be8007986 */ /* 0x000fe8000c10150a */
[----:B------:R-:W4:Y:S04]  /*11510*/  LDS.128 R36, [R0+UR6+0x800] ;  /* 0x0008000600247984 */ /* 0x000f280008000c00 */
[----:B------:R-:W-:Y:S04]  /*11520*/  STG.E.U16 desc[UR10][R234.64], R51 ;  /* 0x00000033ea007986 */ /* 0x000fe8000c10150a */
[----:B------:R-:W4:Y:S04]  /*11530*/  LDS.128 R40, [R208+UR6+0x800] ;  /* 0x00080006d0287984 */ /* 0x000f280008000c00 */
[----:B------:R-:W4:Y:S04]  /*11540*/  LDS.128 R48, [R0+UR6+0xc00] ;  /* 0x000c000600307984 */ /* 0x000f280008000c00 */
[----:B------:R-:W4:Y:S01]  /*11550*/  LDS.128 R52, [R208+UR6+0xc00] ;  /* 0x000c0006d0347984 */ /* 0x000f220008000c00 */
[----:B------:R-:W-:-:S03]  /*11560*/  PRMT R9, R47, 0x7632, R9 ;  /* 0x000076322f097816 */ /* 0x000fc60000000009 */
[----:B------:R-:W-:Y:S01]  /*11570*/  STG.E.U16 desc[UR10][R210.64], R47 ;  /* 0x0000002fd2007986 */ /* 0x000fe2000c10150a */
[----:B--2---:R-:W-:-:S03]  /*11580*/  PRMT R6, R19, 0x7632, R6 ;  /* 0x0000763213067816 */ /* 0x004fc60000000006 */
[----:B------:R-:W-:Y:S01]  /*11590*/  STG.E.U16 desc[UR10][R206.64], R19 ;  /* 0x00000013ce007986 */ /* 0x000fe2000c10150a */
[----:B------:R-:W-:-:S03]  /*115a0*/  PRMT R10, R15, 0x7632, R10 ;  /* 0x000076320f0a7816 */ /* 0x000fc6000000000a */
[----:B------:R2:W-:Y:S04]  /*115b0*/  STG.E.U16 desc[UR10][R2.64], R15 ;  /* 0x0000000f02007986 */ /* 0x0005e8000c10150a */
[----:B------:R0:W-:Y:S01]  /*115c0*/  STG.E.U16 desc[UR10][R44.64], R11 ;  /* 0x0000000b2c007986 */ /* 0x0001e2000c10150a */
[----:B------:R-:W-:-:S03]  /*115d0*/  PRMT R12, R7, 0x7632, R12 ;  /* 0x00007632070c7816 */ /* 0x000fc6000000000c */
[----:B------:R-:W-:Y:S04]  /*115e0*/  STG.E.U16 desc[UR10][R56.64], R7 ;  /* 0x0000000738007986 */ /* 0x000fe8000c10150a */
[----:B------:R-:W-:Y:S01]  /*115f0*/  STG.E.U16 desc[UR10][R58.64], R5 ;  /* 0x000000053a007986 */ /* 0x000fe2000c10150a */
[----:B--2---:R-:W-:-:S03]  /*11600*/  PRMT R3, R11, 0x7632, R3 ;  /* 0x000076320b037816 */ /* 0x004fc60000000003 */
[----:B------:R-:W-:Y:S04]  /*11610*/  STG.E.U16 desc[UR10][R60.64], R4 ;  /* 0x000000043c007986 */ /* 0x000fe8000c10150a */
[----:B------:R-:W-:Y:S04]  /*11620*/  STG.E.U16 desc[UR10][R62.64], R8 ;  /* 0x000000083e007986 */ /* 0x000fe8000c10150a */
[----:B------:R-:W-:Y:S04]  /*11630*/  STG.E.U16 desc[UR10][R64.64], R9 ;  /* 0x0000000940007986 */ /* 0x000fe8000c10150a */
[----:B------:R2:W-:Y:S04]  /*11640*/  STG.E.U16 desc[UR10][R66.64], R6 ;  /* 0x0000000642007986 */ /* 0x0005e8000c10150a */
[----:B------:R-:W-:Y:S04]  /*11650*/  STG.E.U16 desc[UR10][R68.64], R10 ;  /* 0x0000000a44007986 */ /* 0x000fe8000c10150a */
[----:B------:R-:W-:Y:S04]  /*11660*/  STG.E.U16 desc[UR10][R70.64], R3 ;  /* 0x0000000346007986 */ /* 0x000fe8000c10150a */
[----:B------:R-:W-:Y:S01]  /*11670*/  STG.E.U16 desc[UR10][R72.64], R12 ;  /* 0x0000000c48007986 */ /* 0x000fe2000c10150a */
[----:B0-----:R-:W-:Y:S01]  /*11680*/  PRMT R45, R20, 0x7632, R45 ;  /* 0x00007632142d7816 */ /* 0x001fe2000000002d */
[----:B--2---:R-:W0:Y:S02]  /*11690*/  LDC.64 R6, c[0x0][0x230] ;  /* 0x00008c00ff067b82 */ /* 0x004e240000000a00 */
[----:B------:R-:W-:Y:S01]  /*116a0*/  STG.E.U16 desc[UR10][R74.64], R20 ;  /* 0x000000144a007986 */ /* 0x000fe2000c10150a */
[----:B-1----:R-:W-:-:S03]  /*116b0*/  PRMT R46, R24, 0x7632, R46 ;  /* 0x00007632182e7816 */ /* 0x002fc6000000002e */
[----:B------:R-:W-:Y:S01]  /*116c0*/  STG.E.U16 desc[UR10][R76.64], R24 ;  /* 0x000000184c007986 */ /* 0x000fe2000c10150a */
[----:B---3--:R-:W-:-:S03]  /*116d0*/  PRMT R47, R28, 0x7632, R47 ;  /* 0x000076321c2f7816 */ /* 0x008fc6000000002f */
[----:B------:R-:W-:Y:S01]  /*116e0*/  STG.E.U16 desc[UR10][R78.64], R28 ;  /* 0x0000001c4e007986 */ /* 0x000fe2000c10150a */
[----:B----4-:R-:W-:-:S03]  /*116f0*/  PRMT R0, R32, 0x7632, R0 ;  /* 0x0000763220007816 */ /* 0x010fc60000000000 */
[----:B------:R-:W-:Y:S04]  /*11700*/  STG.E.U16 desc[UR10][R80.64], R32 ;  /* 0x0000002050007986 */ /* 0x000fe8000c10150a */
[----:B------:R1:W-:Y:S04]  /*11710*/  STG.E.U16 desc[UR10][R82.64], R36 ;  /* 0x0000002452007986 */ /* 0x0003e8000c10150a */
[----:B------:R2:W-:Y:S04]  /*11720*/  STG.E.U16 desc[UR10][R84.64], R40 ;  /* 0x0000002854007986 */ /* 0x0005e8000c10150a */
[----:B------:R3:W-:Y:S04]  /*11730*/  STG.E.U16 desc[UR10][R86.64], R48 ;  /* 0x0000003056007986 */ /* 0x0007e8000c10150a */
[----:B------:R4:W-:Y:S01]  /*11740*/  STG.E.U16 desc[UR10][R88.64], R52 ;  /* 0x0000003458007986 */ /* 0x0009e2000c10150a */
[----:B-1----:R-:W-:-:S03]  /*11750*/  PRMT R36, R36, 0x7632, R36 ;  /* 0x0000763224247816 */ /* 0x002fc60000000024 */
[----:B------:R-:W-:Y:S01]  /*11760*/  STG.E.U16 desc[UR10][R90.64], R45 ;  /* 0x0000002d5a007986 */ /* 0x000fe2000c10150a */
[----:B--2---:R-:W-:-:S03]  /*11770*/  PRMT R40, R40, 0x7632, R40 ;  /* 0x0000763228287816 */ /* 0x004fc60000000028 */
[----:B------:R1:W-:Y:S01]  /*11780*/  STG.E.U16 desc[UR10][R92.64], R46 ;  /* 0x0000002e5c007986 */ /* 0x0003e2000c10150a */
[----:B---3--:R-:W-:-:S03]  /*11790*/  PRMT R48, R48, 0x7632, R48 ;  /* 0x0000763230307816 */ /* 0x008fc60000000030 */
[----:B------:R2:W-:Y:S01]  /*117a0*/  STG.E.U16 desc[UR10][R94.64], R47 ;  /* 0x0000002f5e007986 */ /* 0x0005e2000c10150a */
[----:B----4-:R-:W-:-:S03]  /*117b0*/  PRMT R52, R52, 0x7632, R52 ;  /* 0x0000763234347816 */ /* 0x010fc60000000034 */
[----:B------:R3:W-:Y:S04]  /*117c0*/  STG.E.U16 desc[UR10][R96.64], R0 ;  /* 0x0000000060007986 */ /* 0x0007e8000c10150a */
[----:B------:R4:W-:Y:S04]  /*117d0*/  STG.E.U16 desc[UR10][R98.64], R36 ;  /* 0x0000002462007986 */ /* 0x0009e8000c10150a */
[----:B------:R0:W-:Y:S04]  /*117e0*/  STG.E.U16 desc[UR10][R100.64], R40 ;  /* 0x0000002864007986 */ /* 0x0001e8000c10150a */
[----:B------:R0:W-:Y:S04]  /*117f0*/  STG.E.U16 desc[UR10][R102.64], R48 ;  /* 0x0000003066007986 */ /* 0x0001e8000c10150a */
[----:B------:R0:W-:Y:S01]  /*11800*/  STG.E.U16 desc[UR10][R104.64], R52 ;  /* 0x0000003468007986 */ /* 0x0001e2000c10150a */
[----:B------:R-:W-:-:S03]  /*11810*/  PRMT R61, R21, 0x7632, R61 ;  /* 0x00007632153d7816 */ /* 0x000fc6000000003d */
        /* <DEDUP_REMOVED lines=14> */
[----:B------:R0:W-:Y:S04]  /*11900*/  STG.E.U16 desc[UR10][R120.64], R53 ;  /* 0x0000003578007986 */ /* 0x0001e8000c10150a */
[----:B------:R0:W-:Y:S04]  /*11910*/  STG.E.U16 desc[UR10][R122.64], R61 ;  /* 0x0000003d7a007986 */ /* 0x0001e8000c10150a */
[----:B------:R0:W-:Y:S04]  /*11920*/  STG.E.U16 desc[UR10][R124.64], R62 ;  /* 0x0000003e7c007986 */ /* 0x0001e8000c10150a */
[----:B------:R0:W-:Y:S04]  /*11930*/  STG.E.U16 desc[UR10][R126.64], R63 ;  /* 0x0000003f7e007986 */ /* 0x0001e8000c10150a */
        /* <DEDUP_REMOVED lines=29> */
[----:B-1----:R-:W-:-:S03]  /*11b10*/  PRMT R93, R23, 0x7632, R93 ;  /* 0x00007632175d7816 */ /* 0x002fc6000000005d */
[----:B------:R1:W-:Y:S01]  /*11b20*/  STG.E.U16 desc[UR10][R170.64], R23 ;  /* 0x00000017aa007986 */ /* 0x0003e2000c10150a */
[----:B--2---:R-:W-:-:S03]  /*11b30*/  PRMT R94, R27, 0x7632, R94 ;  /* 0x000076321b5e7816 */ /* 0x004fc6000000005e */
[----:B------:R1:W-:Y:S01]  /*11b40*/  STG.E.U16 desc[UR10][R172.64], R27 ;  /* 0x0000001bac007986 */ /* 0x0003e2000c10150a */
[----:B------:R-:W-:-:S03]  /*11b50*/  LEA R198, P5, R236, R198, 0x1 ;  /* 0x000000c6ecc67211 */ /* 0x000fc600078a08ff */
[----:B------:R1:W-:Y:S01]  /*11b60*/  STG.E.U16 desc[UR10][R174.64], R31 ;  /* 0x0000001fae007986 */ /* 0x0003e2000c10150a */
[----:B------:R-:W-:-:S03]  /*11b70*/  PRMT R95, R31, 0x7632, R95 ;  /* 0x000076321f5f7816 */ /* 0x000fc6000000005f */
[----:B------:R1:W-:Y:S01]  /*11b80*/  STG.E.U16 desc[UR10][R176.64], R35 ;  /* 0x00000023b0007986 */ /* 0x0003e2000c10150a */
[----:B---3--:R-:W-:-:S03]  /*11b90*/  PRMT R96, R35, 0x7632, R96 ;  /* 0x0000763223607816 */ /* 0x008fc60000000060 */
[----:B------:R1:W-:Y:S01]  /*11ba0*/  STG.E.U16 desc[UR10][R178.64], R39 ;  /* 0x00000027b2007986 */ /* 0x0003e2000c10150a */
[----:B------:R-:W-:-:S03]  /*11bb0*/  PRMT R97, R39, 0x7632, R97 ;  /* 0x0000763227617816 */ /* 0x000fc60000000061 */
[----:B------:R1:W-:Y:S01]  /*11bc0*/  STG.E.U16 desc[UR10][R180.64], R43 ;  /* 0x0000002bb4007986 */ /* 0x0003e2000c10150a */
[----:B----4-:R-:W-:-:S03]  /*11bd0*/  PRMT R98, R43, 0x7632, R98 ;  /* 0x000076322b627816 */ /* 0x010fc60000000062 */
[----:B------:R1:W-:Y:S01]  /*11be0*/  STG.E.U16 desc[UR10][R182.64], R51 ;  /* 0x00000033b6007986 */ /* 0x0003e2000c10150a */
[----:B------:R-:W-:-:S03]  /*11bf0*/  LEA.HI.X.SX32 R199, R236, R199, 0x1, P5 ;  /* 0x000000c7ecc77211 */ /* 0x000fc600028f0eff */
        /* <DEDUP_REMOVED lines=10> */
[----:B------:R1:W-:Y:S01]  /*11ca0*/  STG.E.U16 desc[UR10][R16.64], R4 ;  /* 0x0000000410007986 */ /* 0x0003e2000c10150a */
[----:B------:R-:W-:-:S02]  /*11cb0*/  FSEL R2, R205, -INF , P4 ;  /* 0xff800000cd027808 */ /* 0x000fc40002000000 */
[----:B------:R-:W-:Y:S02]  /*11cc0*/  FSEL R3, R204, -INF , P3 ;  /* 0xff800000cc037808 */ /* 0x000fe40001800000 */
[----:B------:R-:W-:Y:S02]  /*11cd0*/  FSEL R0, R203, -INF , P2 ;  /* 0xff800000cb007808 */ /* 0x000fe40001000000 */
[----:B------:R-:W-:Y:S01]  /*11ce0*/  FSEL R5, R202, -INF , P1 ;  /* 0xff800000ca057808 */ /* 0x000fe20000800000 */
[----:B------:R-:W-:Y:S01]  /*11cf0*/  FFMA R8, R2, 0.69314718246459960938, R221 ;  /* 0x3f31721802087823 */ /* 0x000fe200000000dd */
[----:B------:R-:W-:Y:S01]  /*11d00*/  FFMA R9, R3, 0.69314718246459960938, R220 ;  /* 0x3f31721803097823 */ /* 0x000fe200000000dc */
[----:B------:R-:W-:Y:S02]  /*11d10*/  FFMA R10, R0, 0.69314718246459960938, R219 ;  /* 0x3f317218000a7823 */ /* 0x000fe400000000db */
[----:B------:R-:W-:Y:S01]  /*11d20*/  FFMA R11, R5, 0.69314718246459960938, R218 ;  /* 0x3f317218050b7823 */ /* 0x000fe200000000da */
[----:B------:R-:W-:Y:S01]  /*11d30*/  BAR.SYNC.DEFER_BLOCKING 0x0 ;  /* 0x0000000000007b1d */ /* 0x000fe20000010000 */
[----:B------:R-:W-:Y:S01]  /*11d40*/  UIMAD UR4, UR7, UR4, URZ ;  /* 0x00000004070472a4 */ /* 0x000fe2000f8e023f */
[----:B------:R-:W-:-:S03]  /*11d50*/  SHF.L.U32 R3, R209, 0x2, RZ ;  /* 0x00000002d1037819 */ /* 0x000fc600000006ff */
[----:B------:R-:W-:Y:S01]  /*11d60*/  USHF.L.U32 UR7, UR4, 0x2, URZ ;  /* 0x0000000204077899 */ /* 0x000fe2000800063f */
[----:B------:R1:W-:Y:S01]  /*11d70*/  STS.128 [R201+UR6], R8 ;  /* 0x00000008c9007988 */ /* 0x0003e20008000c06 */
[----:B------:R-:W-:Y:S01]  /*11d80*/  UIMAD.WIDE UR4, UR4, 0x4, URZ ;  /* 0x00000004040478a5 */ /* 0x000fe2000f8e023f */
[----:B------:R-:W-:Y:S01]  /*11d90*/  IMAD.HI R0, R209, 0x4, RZ ;  /* 0x00000004d1007827 */ /* 0x000fe200078e02ff */
[----:B------:R-:W-:Y:S02]  /*11da0*/  BAR.SYNC.DEFER_BLOCKING 0x0 ;  /* 0x0000000000007b1d */ /* 0x000fe40000010000 */
[----:B0-----:R-:W-:-:S04]  /*11db0*/  IADD3 R2, P1, P2, R3, UR7, R6 ;  /* 0x0000000703027c10 */ /* 0x001fc8000fa3e006 */
[----:B------:R-:W-:Y:S01]  /*11dc0*/  IADD3.X R3, R0, UR5, R7, P1, P2 ;  /* 0x0000000500037c10 */ /* 0x000fe20008fe4407 */
[----:B------:R-:W-:Y:S08]  /*11dd0*/  @P0 EXIT ;  /* 0x000000000000094d */ /* 0x000ff00003800000 */
[----:B------:R-:W0:Y:S04]  /*11de0*/  LDS R5, [R200] ;  /* 0x00000000c8057984 */ /* 0x000e280000000800 */
[----:B0-----:R-:W-:Y:S01]  /*11df0*/  STG.E desc[UR10][R2.64], R5 ;  /* 0x0000000502007986 */ /* 0x001fe2000c10190a */
[----:B------:R-:W-:Y:S05]  /*11e00*/  EXIT ;  /* 0x000000000000794d */ /* 0x000fea0003800000 */
.L_x_2:
[----:B------:R-:W-:-:S00]  /*11e10*/  BRA `(.L_x_2) ;  /* 0xfffffffc00fc7947 */ /* 0x000fc0000383ffff */
[----:B------:R-:W-:-:S00]  /*11e20*/  NOP ;  /* 0x0000000000007918 */ /* 0x000fc00000000000 */
        /* <DEDUP_REMOVED lines=13> */
.L_x_3:


//--------------------- .nv.global.init           --------------------------
	.section	.nv.global.init,"aw",@progbits
.nv.global.init:
	.type		_$_str,@object
	.size		_$_str,(.L_0 - _$_str)
_$_str:
        /*0000*/ 	.byte	0x5f, 0x5f, 0x43, 0x55, 0x44, 0x41, 0x5f, 0x46, 0x54, 0x5a, 0x00
.L_0:


//--------------------- .nv.shared.attn_fwd       --------------------------
	.section	.nv.shared.attn_fwd,"aw",@nobits
	.sectionflags	@""
	.align	16
	.zero		1024


//--------------------- .nv.shared.reserved.0     --------------------------
	.section	.nv.shared.reserved.0,"aw",@nobits
	.weak		__nv_reservedSMEM_offset_0_alias
	.size		__nv_reservedSMEM_offset_0_alias, 0, 0
	.other		__nv_reservedSMEM_offset_0_alias,@"STO_CUDA_RESERVED_SHARED STV_DEFAULT"
__nv_reservedSMEM_offset_0_alias:
	.zero		0


//--------------------- .nv.constant0.attn_fwd    --------------------------
	.section	.nv.constant0.attn_fwd,"a",@progbits
	.sectionflags	@""
	.align	4
.nv.constant0.attn_fwd:
	.zero		664


//--------------------- SYMBOLS --------------------------

	.type		.nv.reservedSmem.offset0,@object
	.size		.nv.reservedSmem.offset0,0x4
